	.target	sm_90a

	.elftype	@"ET_EXEC"


//--------------------- .note.nv.tkinfo           --------------------------
	.section	.note.nv.tkinfo,"",@"SHT_NOTE"
	.sectionflags	@"SHF_NOTE_NV_TKINFO"
	.tkinfo
        /*0018*/ 	.word	0x00000002
        /*0030*/ 	.string	""
        /*0030*/ 	.string	"ptxas"
        /*0030*/ 	.string	"Cuda compilation tools, release 13.0, V13.0.88"
        /*0030*/ 	.string	"Build cuda_13.0.r13.0/compiler.36424714_0"
        /*0030*/ 	.string	"-arch sm_90a -m 64 "



//--------------------- .note.nv.cuinfo           --------------------------
	.section	.note.nv.cuinfo,"",@"SHT_NOTE"
	.sectionflags	@"SHF_NOTE_NV_CUINFO"
        /*0018*/ 	.short	0x0002
        /*001a*/ 	.short	0x005a
        /*001c*/ 	.short	0x0082
	.zero		2


//--------------------- .nv.info                  --------------------------
	.section	.nv.info,"",@"SHT_CUDA_INFO"
	.align	4


	//----- nvinfo : EIATTR_REGCOUNT
	.align		4
        /*0000*/ 	.byte	0x04, 0x2f
        /*0002*/ 	.short	(.L_12 - .L_11)
	.align		4
.L_11:
        /*0004*/ 	.word	index@(_ZN7cutlass13device_kernelIN5flash19enable_sm80_to_sm89INS1_16FlashAttnFwdSm80INS1_25CollectiveMainloopFwdSm80ILi4ELi1ELb0EN4cute5tupleIJNS5_1CILi128EEENS7_ILi64EEENS7_ILi96EEEEEELi96ENS_10bfloat16_tEfNS_4arch4Sm80ELb1ELb0ELb0ELb1ELb0ELb1ELb1ELb0EEENS1_21CollectiveEpilogueFwdINS6_IJS8_SA_S9_EEENS6_IJNS7_ILi1EEESI_SI_EEESC_SE_Li128ELb1ELb1ELb0ELb0EEENS1_19SingleTileSchedulerILb1ELb0ELb1ELi128EEEEEEEEEvNT_6ParamsE)
        /*0008*/ 	.word	0x00000004


	//----- nvinfo : EIATTR_FRAME_SIZE
	.align		4
.L_12:
        /*000c*/ 	.byte	0x04, 0x11
        /*000e*/ 	.short	(.L_14 - .L_13)
	.align		4
.L_13:
        /*0010*/ 	.word	index@(_ZN7cutlass13device_kernelIN5flash19enable_sm80_to_sm89INS1_16FlashAttnFwdSm80INS1_25CollectiveMainloopFwdSm80ILi4ELi1ELb0EN4cute5tupleIJNS5_1CILi128EEENS7_ILi64EEENS7_ILi96EEEEEELi96ENS_10bfloat16_tEfNS_4arch4Sm80ELb1ELb0ELb0ELb1ELb0ELb1ELb1ELb0EEENS1_21CollectiveEpilogueFwdINS6_IJS8_SA_S9_EEENS6_IJNS7_ILi1EEESI_SI_EEESC_SE_Li128ELb1ELb1ELb0ELb0EEENS1_19SingleTileSchedulerILb1ELb0ELb1ELi128EEEEEEEEEvNT_6ParamsE)
        /*0014*/ 	.word	0x00000000


	//----- nvinfo : EIATTR_REGCOUNT
	.align		4
.L_14:
        /*0018*/ 	.byte	0x04, 0x2f
        /*001a*/ 	.short	(.L_16 - .L_15)
	.align		4
.L_15:
        /*001c*/ 	.word	index@(_ZN7cutlass13device_kernelIN5flash19enable_sm80_to_sm89INS1_16FlashAttnFwdSm80INS1_25CollectiveMainloopFwdSm80ILi4ELi1ELb0EN4cute5tupleIJNS5_1CILi128EEENS7_ILi64EEENS7_ILi96EEEEEELi96ENS_10bfloat16_tEfNS_4arch4Sm80ELb1ELb0ELb0ELb1ELb0ELb0ELb1ELb0EEENS1_21CollectiveEpilogueFwdINS6_IJS8_SA_S9_EEENS6_IJNS7_ILi1EEESI_SI_EEESC_SE_Li128ELb1ELb1ELb0ELb0EEENS1_19SingleTileSchedulerILb1ELb0ELb1ELi128EEEEEEEEEvNT_6ParamsE)
        /*0020*/ 	.word	0x00000004


	//----- nvinfo : EIATTR_FRAME_SIZE
	.align		4
.L_16:
        /*0024*/ 	.byte	0x04, 0x11
        /*0026*/ 	.short	(.L_18 - .L_17)
	.align		4
.L_17:
        /*0028*/ 	.word	index@(_ZN7cutlass13device_kernelIN5flash19enable_sm80_to_sm89INS1_16FlashAttnFwdSm80INS1_25CollectiveMainloopFwdSm80ILi4ELi1ELb0EN4cute5tupleIJNS5_1CILi128EEENS7_ILi64EEENS7_ILi96EEEEEELi96ENS_10bfloat16_tEfNS_4arch4Sm80ELb1ELb0ELb0ELb1ELb0ELb0ELb1ELb0EEENS1_21CollectiveEpilogueFwdINS6_IJS8_SA_S9_EEENS6_IJNS7_ILi1EEESI_SI_EEESC_SE_Li128ELb1ELb1ELb0ELb0EEENS1_19SingleTileSchedulerILb1ELb0ELb1ELi128EEEEEEEEEvNT_6ParamsE)
        /*002c*/ 	.word	0x00000000


	//----- nvinfo : EIATTR_REGCOUNT
	.align		4
.L_18:
        /*0030*/ 	.byte	0x04, 0x2f
        /*0032*/ 	.short	(.L_20 - .L_19)
	.align		4
.L_19:
        /*0034*/ 	.word	index@(_ZN7cutlass13device_kernelIN5flash19enable_sm80_to_sm89INS1_16FlashAttnFwdSm80INS1_25CollectiveMainloopFwdSm80ILi4ELi1ELb0EN4cute5tupleIJNS5_1CILi128EEENS7_ILi64EEENS7_ILi96EEEEEELi96ENS_10bfloat16_tEfNS_4arch4Sm80ELb1ELb0ELb0ELb0ELb0ELb0ELb1ELb0EEENS1_21CollectiveEpilogueFwdINS6_IJS8_SA_S9_EEENS6_IJNS7_ILi1EEESI_SI_EEESC_SE_Li128ELb0ELb1ELb0ELb0EEENS1_30DynamicPersistentTileSchedulerILi128ELi128ELb0ELb1ELb0EEEEEEEEEvNT_6ParamsE)
        /*0038*/ 	.word	0x00000004


	//----- nvinfo : EIATTR_FRAME_SIZE
	.align		4
.L_20:
        /*003c*/ 	.byte	0x04, 0x11
        /*003e*/ 	.short	(.L_22 - .L_21)
	.align		4
.L_21:
        /*0040*/ 	.word	index@(_ZN7cutlass13device_kernelIN5flash19enable_sm80_to_sm89INS1_16FlashAttnFwdSm80INS1_25CollectiveMainloopFwdSm80ILi4ELi1ELb0EN4cute5tupleIJNS5_1CILi128EEENS7_ILi64EEENS7_ILi96EEEEEELi96ENS_10bfloat16_tEfNS_4arch4Sm80ELb1ELb0ELb0ELb0ELb0ELb0ELb1ELb0EEENS1_21CollectiveEpilogueFwdINS6_IJS8_SA_S9_EEENS6_IJNS7_ILi1EEESI_SI_EEESC_SE_Li128ELb0ELb1ELb0ELb0EEENS1_30DynamicPersistentTileSchedulerILi128ELi128ELb0ELb1ELb0EEEEEEEEEvNT_6ParamsE)
        /*0044*/ 	.word	0x00000000


	//----- nvinfo : EIATTR_REGCOUNT
	.align		4
.L_22:
        /*0048*/ 	.byte	0x04, 0x2f
        /*004a*/ 	.short	(.L_24 - .L_23)
	.align		4
.L_23:
        /*004c*/ 	.word	index@(_ZN7cutlass13device_kernelIN5flash19enable_sm80_to_sm89INS1_16FlashAttnFwdSm80INS1_25CollectiveMainloopFwdSm80ILi4ELi1ELb0EN4cute5tupleIJNS5_1CILi128EEENS7_ILi48EEENS7_ILi96EEEEEELi96ENS_10bfloat16_tEfNS_4arch4Sm80ELb0ELb1ELb0ELb1ELb0ELb1ELb1ELb0EEENS1_21CollectiveEpilogueFwdINS6_IJS8_SA_S9_EEENS6_IJNS7_ILi1EEESI_SI_EEESC_SE_Li128ELb1ELb1ELb0ELb0EEENS1_19SingleTileSchedulerILb1ELb0ELb1ELi128EEEEEEEEEvNT_6ParamsE)
        /*0050*/ 	.word	0x00000004


	//----- nvinfo : EIATTR_FRAME_SIZE
	.align		4
.L_24:
        /*0054*/ 	.byte	0x04, 0x11
        /*0056*/ 	.short	(.L_26 - .L_25)
	.align		4
.L_25:
        /*0058*/ 	.word	index@(_ZN7cutlass13device_kernelIN5flash19enable_sm80_to_sm89INS1_16FlashAttnFwdSm80INS1_25CollectiveMainloopFwdSm80ILi4ELi1ELb0EN4cute5tupleIJNS5_1CILi128EEENS7_ILi48EEENS7_ILi96EEEEEELi96ENS_10bfloat16_tEfNS_4arch4Sm80ELb0ELb1ELb0ELb1ELb0ELb1ELb1ELb0EEENS1_21CollectiveEpilogueFwdINS6_IJS8_SA_S9_EEENS6_IJNS7_ILi1EEESI_SI_EEESC_SE_Li128ELb1ELb1ELb0ELb0EEENS1_19SingleTileSchedulerILb1ELb0ELb1ELi128EEEEEEEEEvNT_6ParamsE)
        /*005c*/ 	.word	0x00000000


	//----- nvinfo : EIATTR_REGCOUNT
	.align		4
.L_26:
        /*0060*/ 	.byte	0x04, 0x2f
        /*0062*/ 	.short	(.L_28 - .L_27)
	.align		4
.L_27:
        /*0064*/ 	.word	index@(_ZN7cutlass13device_kernelIN5flash19enable_sm80_to_sm89INS1_16FlashAttnFwdSm80INS1_25CollectiveMainloopFwdSm80ILi4ELi1ELb0EN4cute5tupleIJNS5_1CILi128EEENS7_ILi48EEENS7_ILi96EEEEEELi96ENS_10bfloat16_tEfNS_4arch4Sm80ELb0ELb1ELb0ELb1ELb0ELb0ELb1ELb0EEENS1_21CollectiveEpilogueFwdINS6_IJS8_SA_S9_EEENS6_IJNS7_ILi1EEESI_SI_EEESC_SE_Li128ELb1ELb1ELb0ELb0EEENS1_19SingleTileSchedulerILb1ELb0ELb1ELi128EEEEEEEEEvNT_6ParamsE)
        /*0068*/ 	.word	0x00000004


	//----- nvinfo : EIATTR_FRAME_SIZE
	.align		4
.L_28:
        /*006c*/ 	.byte	0x04, 0x11
        /*006e*/ 	.short	(.L_30 - .L_29)
	.align		4
.L_29:
        /*0070*/ 	.word	index@(_ZN7cutlass13device_kernelIN5flash19enable_sm80_to_sm89INS1_16FlashAttnFwdSm80INS1_25CollectiveMainloopFwdSm80ILi4ELi1ELb0EN4cute5tupleIJNS5_1CILi128EEENS7_ILi48EEENS7_ILi96EEEEEELi96ENS_10bfloat16_tEfNS_4arch4Sm80ELb0ELb1ELb0ELb1ELb0ELb0ELb1ELb0EEENS1_21CollectiveEpilogueFwdINS6_IJS8_SA_S9_EEENS6_IJNS7_ILi1EEESI_SI_EEESC_SE_Li128ELb1ELb1ELb0ELb0EEENS1_19SingleTileSchedulerILb1ELb0ELb1ELi128EEEEEEEEEvNT_6ParamsE)
        /*0074*/ 	.word	0x00000000


	//----- nvinfo : EIATTR_REGCOUNT
	.align		4
.L_30:
        /*0078*/ 	.byte	0x04, 0x2f
        /*007a*/ 	.short	(.L_32 - .L_31)
	.align		4
.L_31:
        /*007c*/ 	.word	index@(_ZN7cutlass13device_kernelIN5flash19enable_sm80_to_sm89INS1_16FlashAttnFwdSm80INS1_25CollectiveMainloopFwdSm80ILi4ELi1ELb0EN4cute5tupleIJNS5_1CILi128EEENS7_ILi48EEENS7_ILi96EEEEEELi96ENS_10bfloat16_tEfNS_4arch4Sm80ELb0ELb1ELb0ELb0ELb0ELb0ELb1ELb0EEENS1_21CollectiveEpilogueFwdINS6_IJS8_SA_S9_EEENS6_IJNS7_ILi1EEESI_SI_EEESC_SE_Li128ELb0ELb1ELb0ELb0EEENS1_19SingleTileSchedulerILb0ELb0ELb1ELi128EEEEEEEEEvNT_6ParamsE)
        /*0080*/ 	.word	0x00000004


	//----- nvinfo : EIATTR_FRAME_SIZE
	.align		4
.L_32:
        /*0084*/ 	.byte	0x04, 0x11
        /*0086*/ 	.short	(.L_34 - .L_33)
	.align		4
.L_33:
        /*0088*/ 	.word	index@(_ZN7cutlass13device_kernelIN5flash19enable_sm80_to_sm89INS1_16FlashAttnFwdSm80INS1_25CollectiveMainloopFwdSm80ILi4ELi1ELb0EN4cute5tupleIJNS5_1CILi128EEENS7_ILi48EEENS7_ILi96EEEEEELi96ENS_10bfloat16_tEfNS_4arch4Sm80ELb0ELb1ELb0ELb0ELb0ELb0ELb1ELb0EEENS1_21CollectiveEpilogueFwdINS6_IJS8_SA_S9_EEENS6_IJNS7_ILi1EEESI_SI_EEESC_SE_Li128ELb0ELb1ELb0ELb0EEENS1_19SingleTileSchedulerILb0ELb0ELb1ELi128EEEEEEEEEvNT_6ParamsE)
        /*008c*/ 	.word	0x00000000


	//----- nvinfo : EIATTR_REGCOUNT
	.align		4
.L_34:
        /*0090*/ 	.byte	0x04, 0x2f
        /*0092*/ 	.short	(.L_36 - .L_35)
	.align		4
.L_35:
        /*0094*/ 	.word	index@(_ZN7cutlass13device_kernelIN5flash19enable_sm80_to_sm89INS1_16FlashAttnFwdSm80INS1_25CollectiveMainloopFwdSm80ILi4ELi1ELb0EN4cute5tupleIJNS5_1CILi128EEENS7_ILi64EEENS7_ILi96EEEEEELi96ENS_10bfloat16_tEfNS_4arch4Sm80ELb0ELb0ELb0ELb1ELb0ELb1ELb1ELb0EEENS1_21CollectiveEpilogueFwdINS6_IJS8_SA_S9_EEENS6_IJNS7_ILi1EEESI_SI_EEESC_SE_Li128ELb1ELb1ELb0ELb0EEENS1_19SingleTileSchedulerILb1ELb0ELb1ELi128EEEEEEEEEvNT_6ParamsE)
        /*0098*/ 	.word	0x00000004


	//----- nvinfo : EIATTR_FRAME_SIZE
	.align		4
.L_36:
        /*009c*/ 	.byte	0x04, 0x11
        /*009e*/ 	.short	(.L_38 - .L_37)
	.align		4
.L_37:
        /*00a0*/ 	.word	index@(_ZN7cutlass13device_kernelIN5flash19enable_sm80_to_sm89INS1_16FlashAttnFwdSm80INS1_25CollectiveMainloopFwdSm80ILi4ELi1ELb0EN4cute5tupleIJNS5_1CILi128EEENS7_ILi64EEENS7_ILi96EEEEEELi96ENS_10bfloat16_tEfNS_4arch4Sm80ELb0ELb0ELb0ELb1ELb0ELb1ELb1ELb0EEENS1_21CollectiveEpilogueFwdINS6_IJS8_SA_S9_EEENS6_IJNS7_ILi1EEESI_SI_EEESC_SE_Li128ELb1ELb1ELb0ELb0EEENS1_19SingleTileSchedulerILb1ELb0ELb1ELi128EEEEEEEEEvNT_6ParamsE)
        /*00a4*/ 	.word	0x00000000


	//----- nvinfo : EIATTR_REGCOUNT
	.align		4
.L_38:
        /*00a8*/ 	.byte	0x04, 0x2f
        /*00aa*/ 	.short	(.L_40 - .L_39)
	.align		4
.L_39:
        /*00ac*/ 	.word	index@(_ZN7cutlass13device_kernelIN5flash19enable_sm80_to_sm89INS1_16FlashAttnFwdSm80INS1_25CollectiveMainloopFwdSm80ILi4ELi1ELb0EN4cute5tupleIJNS5_1CILi128EEENS7_ILi64EEENS7_ILi96EEEEEELi96ENS_10bfloat16_tEfNS_4arch4Sm80ELb0ELb0ELb0ELb1ELb0ELb0ELb1ELb0EEENS1_21CollectiveEpilogueFwdINS6_IJS8_SA_S9_EEENS6_IJNS7_ILi1EEESI_SI_EEESC_SE_Li128ELb1ELb1ELb0ELb0EEENS1_19SingleTileSchedulerILb1ELb0ELb1ELi128EEEEEEEEEvNT_6ParamsE)
        /*00b0*/ 	.word	0x00000004


	//----- nvinfo : EIATTR_FRAME_SIZE
	.align		4
.L_40:
        /*00b4*/ 	.byte	0x04, 0x11
        /*00b6*/ 	.short	(.L_42 - .L_41)
	.align		4
.L_41:
        /*00b8*/ 	.word	index@(_ZN7cutlass13device_kernelIN5flash19enable_sm80_to_sm89INS1_16FlashAttnFwdSm80INS1_25CollectiveMainloopFwdSm80ILi4ELi1ELb0EN4cute5tupleIJNS5_1CILi128EEENS7_ILi64EEENS7_ILi96EEEEEELi96ENS_10bfloat16_tEfNS_4arch4Sm80ELb0ELb0ELb0ELb1ELb0ELb0ELb1ELb0EEENS1_21CollectiveEpilogueFwdINS6_IJS8_SA_S9_EEENS6_IJNS7_ILi1EEESI_SI_EEESC_SE_Li128ELb1ELb1ELb0ELb0EEENS1_19SingleTileSchedulerILb1ELb0ELb1ELi128EEEEEEEEEvNT_6ParamsE)
        /*00bc*/ 	.word	0x00000000


	//----- nvinfo : EIATTR_REGCOUNT
	.align		4
.L_42:
        /*00c0*/ 	.byte	0x04, 0x2f
        /*00c2*/ 	.short	(.L_44 - .L_43)
	.align		4
.L_43:
        /*00c4*/ 	.word	index@(_ZN7cutlass13device_kernelIN5flash19enable_sm80_to_sm89INS1_16FlashAttnFwdSm80INS1_25CollectiveMainloopFwdSm80ILi4ELi1ELb0EN4cute5tupleIJNS5_1CILi128EEENS7_ILi64EEENS7_ILi96EEEEEELi96ENS_10bfloat16_tEfNS_4arch4Sm80ELb0ELb0ELb0ELb0ELb0ELb0ELb1ELb0EEENS1_21CollectiveEpilogueFwdINS6_IJS8_SA_S9_EEENS6_IJNS7_ILi1EEESI_SI_EEESC_SE_Li128ELb0ELb1ELb0ELb0EEENS1_19SingleTileSchedulerILb0ELb0ELb1ELi128EEEEEEEEEvNT_6ParamsE)
        /*00c8*/ 	.word	0x00000004


	//----- nvinfo : EIATTR_FRAME_SIZE
	.align		4
.L_44:
        /*00cc*/ 	.byte	0x04, 0x11
        /*00ce*/ 	.short	(.L_46 - .L_45)
	.align		4
.L_45:
        /*00d0*/ 	.word	index@(_ZN7cutlass13device_kernelIN5flash19enable_sm80_to_sm89INS1_16FlashAttnFwdSm80INS1_25CollectiveMainloopFwdSm80ILi4ELi1ELb0EN4cute5tupleIJNS5_1CILi128EEENS7_ILi64EEENS7_ILi96EEEEEELi96ENS_10bfloat16_tEfNS_4arch4Sm80ELb0ELb0ELb0ELb0ELb0ELb0ELb1ELb0EEENS1_21CollectiveEpilogueFwdINS6_IJS8_SA_S9_EEENS6_IJNS7_ILi1EEESI_SI_EEESC_SE_Li128ELb0ELb1ELb0ELb0EEENS1_19SingleTileSchedulerILb0ELb0ELb1ELi128EEEEEEEEEvNT_6ParamsE)
        /*00d4*/ 	.word	0x00000000


	//----- nvinfo : EIATTR_REGCOUNT
	.align		4
.L_46:
        /*00d8*/ 	.byte	0x04, 0x2f
        /*00da*/ 	.short	(.L_48 - .L_47)
	.align		4
.L_47:
        /*00dc*/ 	.word	index@(_ZN7cutlass13device_kernelIN5flash19enable_sm80_to_sm89INS1_16FlashAttnFwdSm80INS1_25CollectiveMainloopFwdSm80ILi4ELi1ELb0EN4cute5tupleIJNS5_1CILi128EEENS7_ILi64EEENS7_ILi96EEEEEELi96ENS_10bfloat16_tEfNS_4arch4Sm80ELb1ELb0ELb1ELb1ELb0ELb1ELb1ELb0EEENS1_21CollectiveEpilogueFwdINS6_IJS8_SA_S9_EEENS6_IJNS7_ILi1EEESI_SI_EEESC_SE_Li128ELb1ELb1ELb0ELb0EEENS1_19SingleTileSchedulerILb1ELb0ELb1ELi128EEEEEEEEEvNT_6ParamsE)
        /*00e0*/ 	.word	0x00000004


	//----- nvinfo : EIATTR_FRAME_SIZE
	.align		4
.L_48:
        /*00e4*/ 	.byte	0x04, 0x11
        /*00e6*/ 	.short	(.L_50 - .L_49)
	.align		4
.L_49:
        /*00e8*/ 	.word	index@(_ZN7cutlass13device_kernelIN5flash19enable_sm80_to_sm89INS1_16FlashAttnFwdSm80INS1_25CollectiveMainloopFwdSm80ILi4ELi1ELb0EN4cute5tupleIJNS5_1CILi128EEENS7_ILi64EEENS7_ILi96EEEEEELi96ENS_10bfloat16_tEfNS_4arch4Sm80ELb1ELb0ELb1ELb1ELb0ELb1ELb1ELb0EEENS1_21CollectiveEpilogueFwdINS6_IJS8_SA_S9_EEENS6_IJNS7_ILi1EEESI_SI_EEESC_SE_Li128ELb1ELb1ELb0ELb0EEENS1_19SingleTileSchedulerILb1ELb0ELb1ELi128EEEEEEEEEvNT_6ParamsE)
        /*00ec*/ 	.word	0x00000000


	//----- nvinfo : EIATTR_REGCOUNT
	.align		4
.L_50:
        /*00f0*/ 	.byte	0x04, 0x2f
        /*00f2*/ 	.short	(.L_52 - .L_51)
	.align		4
.L_51:
        /*00f4*/ 	.word	index@(_ZN7cutlass13device_kernelIN5flash19enable_sm80_to_sm89INS1_16FlashAttnFwdSm80INS1_25CollectiveMainloopFwdSm80ILi4ELi1ELb0EN4cute5tupleIJNS5_1CILi128EEENS7_ILi64EEENS7_ILi96EEEEEELi96ENS_10bfloat16_tEfNS_4arch4Sm80ELb1ELb0ELb1ELb1ELb0ELb0ELb1ELb0EEENS1_21CollectiveEpilogueFwdINS6_IJS8_SA_S9_EEENS6_IJNS7_ILi1EEESI_SI_EEESC_SE_Li128ELb1ELb1ELb0ELb0EEENS1_19SingleTileSchedulerILb1ELb0ELb1ELi128EEEEEEEEEvNT_6ParamsE)
        /*00f8*/ 	.word	0x00000004


	//----- nvinfo : EIATTR_FRAME_SIZE
	.align		4
.L_52:
        /*00fc*/ 	.byte	0x04, 0x11
        /*00fe*/ 	.short	(.L_54 - .L_53)
	.align		4
.L_53:
        /*0100*/ 	.word	index@(_ZN7cutlass13device_kernelIN5flash19enable_sm80_to_sm89INS1_16FlashAttnFwdSm80INS1_25CollectiveMainloopFwdSm80ILi4ELi1ELb0EN4cute5tupleIJNS5_1CILi128EEENS7_ILi64EEENS7_ILi96EEEEEELi96ENS_10bfloat16_tEfNS_4arch4Sm80ELb1ELb0ELb1ELb1ELb0ELb0ELb1ELb0EEENS1_21CollectiveEpilogueFwdINS6_IJS8_SA_S9_EEENS6_IJNS7_ILi1EEESI_SI_EEESC_SE_Li128ELb1ELb1ELb0ELb0EEENS1_19SingleTileSchedulerILb1ELb0ELb1ELi128EEEEEEEEEvNT_6ParamsE)
        /*0104*/ 	.word	0x00000000


	//----- nvinfo : EIATTR_REGCOUNT
	.align		4
.L_54:
        /*0108*/ 	.byte	0x04, 0x2f
        /*010a*/ 	.short	(.L_56 - .L_55)
	.align		4
.L_55:
        /*010c*/ 	.word	index@(_ZN7cutlass13device_kernelIN5flash19enable_sm80_to_sm89INS1_16FlashAttnFwdSm80INS1_25CollectiveMainloopFwdSm80ILi4ELi1ELb0EN4cute5tupleIJNS5_1CILi128EEENS7_ILi64EEENS7_ILi96EEEEEELi96ENS_10bfloat16_tEfNS_4arch4Sm80ELb1ELb0ELb1ELb0ELb0ELb0ELb1ELb0EEENS1_21CollectiveEpilogueFwdINS6_IJS8_SA_S9_EEENS6_IJNS7_ILi1EEESI_SI_EEESC_SE_Li128ELb0ELb1ELb0ELb0EEENS1_30DynamicPersistentTileSchedulerILi128ELi128ELb0ELb1ELb0EEEEEEEEEvNT_6ParamsE)
        /*0110*/ 	.word	0x00000004


	//----- nvinfo : EIATTR_FRAME_SIZE
	.align		4
.L_56:
        /*0114*/ 	.byte	0x04, 0x11
        /*0116*/ 	.short	(.L_58 - .L_57)
	.align		4
.L_57:
        /*0118*/ 	.word	index@(_ZN7cutlass13device_kernelIN5flash19enable_sm80_to_sm89INS1_16FlashAttnFwdSm80INS1_25CollectiveMainloopFwdSm80ILi4ELi1ELb0EN4cute5tupleIJNS5_1CILi128EEENS7_ILi64EEENS7_ILi96EEEEEELi96ENS_10bfloat16_tEfNS_4arch4Sm80ELb1ELb0ELb1ELb0ELb0ELb0ELb1ELb0EEENS1_21CollectiveEpilogueFwdINS6_IJS8_SA_S9_EEENS6_IJNS7_ILi1EEESI_SI_EEESC_SE_Li128ELb0ELb1ELb0ELb0EEENS1_30DynamicPersistentTileSchedulerILi128ELi128ELb0ELb1ELb0EEEEEEEEEvNT_6ParamsE)
        /*011c*/ 	.word	0x00000000


	//----- nvinfo : EIATTR_REGCOUNT
	.align		4
.L_58:
        /*0120*/ 	.byte	0x04, 0x2f
        /*0122*/ 	.short	(.L_60 - .L_59)
	.align		4
.L_59:
        /*0124*/ 	.word	index@(_ZN7cutlass13device_kernelIN5flash19enable_sm80_to_sm89INS1_16FlashAttnFwdSm80INS1_25CollectiveMainloopFwdSm80ILi4ELi1ELb0EN4cute5tupleIJNS5_1CILi128EEENS7_ILi48EEENS7_ILi96EEEEEELi96ENS_10bfloat16_tEfNS_4arch4Sm80ELb0ELb1ELb1ELb1ELb0ELb1ELb1ELb0EEENS1_21CollectiveEpilogueFwdINS6_IJS8_SA_S9_EEENS6_IJNS7_ILi1EEESI_SI_EEESC_SE_Li128ELb1ELb1ELb0ELb0EEENS1_19SingleTileSchedulerILb1ELb0ELb1ELi128EEEEEEEEEvNT_6ParamsE)
        /*0128*/ 	.word	0x00000004


	//----- nvinfo : EIATTR_FRAME_SIZE
	.align		4
.L_60:
        /*012c*/ 	.byte	0x04, 0x11
        /*012e*/ 	.short	(.L_62 - .L_61)
	.align		4
.L_61:
        /*0130*/ 	.word	index@(_ZN7cutlass13device_kernelIN5flash19enable_sm80_to_sm89INS1_16FlashAttnFwdSm80INS1_25CollectiveMainloopFwdSm80ILi4ELi1ELb0EN4cute5tupleIJNS5_1CILi128EEENS7_ILi48EEENS7_ILi96EEEEEELi96ENS_10bfloat16_tEfNS_4arch4Sm80ELb0ELb1ELb1ELb1ELb0ELb1ELb1ELb0EEENS1_21CollectiveEpilogueFwdINS6_IJS8_SA_S9_EEENS6_IJNS7_ILi1EEESI_SI_EEESC_SE_Li128ELb1ELb1ELb0ELb0EEENS1_19SingleTileSchedulerILb1ELb0ELb1ELi128EEEEEEEEEvNT_6ParamsE)
        /*0134*/ 	.word	0x00000000


	//----- nvinfo : EIATTR_REGCOUNT
	.align		4
.L_62:
        /*0138*/ 	.byte	0x04, 0x2f
        /*013a*/ 	.short	(.L_64 - .L_63)
	.align		4
.L_63:
        /*013c*/ 	.word	index@(_ZN7cutlass13device_kernelIN5flash19enable_sm80_to_sm89INS1_16FlashAttnFwdSm80INS1_25CollectiveMainloopFwdSm80ILi4ELi1ELb0EN4cute5tupleIJNS5_1CILi128EEENS7_ILi48EEENS7_ILi96EEEEEELi96ENS_10bfloat16_tEfNS_4arch4Sm80ELb0ELb1ELb1ELb1ELb0ELb0ELb1ELb0EEENS1_21CollectiveEpilogueFwdINS6_IJS8_SA_S9_EEENS6_IJNS7_ILi1EEESI_SI_EEESC_SE_Li128ELb1ELb1ELb0ELb0EEENS1_19SingleTileSchedulerILb1ELb0ELb1ELi128EEEEEEEEEvNT_6ParamsE)
        /*0140*/ 	.word	0x00000004


	//----- nvinfo : EIATTR_FRAME_SIZE
	.align		4
.L_64:
        /*0144*/ 	.byte	0x04, 0x11
        /*0146*/ 	.short	(.L_66 - .L_65)
	.align		4
.L_65:
        /*0148*/ 	.word	index@(_ZN7cutlass13device_kernelIN5flash19enable_sm80_to_sm89INS1_16FlashAttnFwdSm80INS1_25CollectiveMainloopFwdSm80ILi4ELi1ELb0EN4cute5tupleIJNS5_1CILi128EEENS7_ILi48EEENS7_ILi96EEEEEELi96ENS_10bfloat16_tEfNS_4arch4Sm80ELb0ELb1ELb1ELb1ELb0ELb0ELb1ELb0EEENS1_21CollectiveEpilogueFwdINS6_IJS8_SA_S9_EEENS6_IJNS7_ILi1EEESI_SI_EEESC_SE_Li128ELb1ELb1ELb0ELb0EEENS1_19SingleTileSchedulerILb1ELb0ELb1ELi128EEEEEEEEEvNT_6ParamsE)
        /*014c*/ 	.word	0x00000000


	//----- nvinfo : EIATTR_REGCOUNT
	.align		4
.L_66:
        /*0150*/ 	.byte	0x04, 0x2f
        /*0152*/ 	.short	(.L_68 - .L_67)
	.align		4
.L_67:
        /*0154*/ 	.word	index@(_ZN7cutlass13device_kernelIN5flash19enable_sm80_to_sm89INS1_16FlashAttnFwdSm80INS1_25CollectiveMainloopFwdSm80ILi4ELi1ELb0EN4cute5tupleIJNS5_1CILi128EEENS7_ILi48EEENS7_ILi96EEEEEELi96ENS_10bfloat16_tEfNS_4arch4Sm80ELb0ELb1ELb1ELb0ELb0ELb0ELb1ELb0EEENS1_21CollectiveEpilogueFwdINS6_IJS8_SA_S9_EEENS6_IJNS7_ILi1EEESI_SI_EEESC_SE_Li128ELb0ELb1ELb0ELb0EEENS1_19SingleTileSchedulerILb0ELb0ELb1ELi128EEEEEEEEEvNT_6ParamsE)
        /*0158*/ 	.word	0x00000004


	//----- nvinfo : EIATTR_FRAME_SIZE
	.align		4
.L_68:
        /*015c*/ 	.byte	0x04, 0x11
        /*015e*/ 	.short	(.L_70 - .L_69)
	.align		4
.L_69:
        /*0160*/ 	.word	index@(_ZN7cutlass13device_kernelIN5flash19enable_sm80_to_sm89INS1_16FlashAttnFwdSm80INS1_25CollectiveMainloopFwdSm80ILi4ELi1ELb0EN4cute5tupleIJNS5_1CILi128EEENS7_ILi48EEENS7_ILi96EEEEEELi96ENS_10bfloat16_tEfNS_4arch4Sm80ELb0ELb1ELb1ELb0ELb0ELb0ELb1ELb0EEENS1_21CollectiveEpilogueFwdINS6_IJS8_SA_S9_EEENS6_IJNS7_ILi1EEESI_SI_EEESC_SE_Li128ELb0ELb1ELb0ELb0EEENS1_19SingleTileSchedulerILb0ELb0ELb1ELi128EEEEEEEEEvNT_6ParamsE)
        /*0164*/ 	.word	0x00000000


	//----- nvinfo : EIATTR_REGCOUNT
	.align		4
.L_70:
        /*0168*/ 	.byte	0x04, 0x2f
        /*016a*/ 	.short	(.L_72 - .L_71)
	.align		4
.L_71:
        /*016c*/ 	.word	index@(_ZN7cutlass13device_kernelIN5flash19enable_sm80_to_sm89INS1_16FlashAttnFwdSm80INS1_25CollectiveMainloopFwdSm80ILi4ELi1ELb0EN4cute5tupleIJNS5_1CILi128EEENS7_ILi64EEENS7_ILi96EEEEEELi96ENS_10bfloat16_tEfNS_4arch4Sm80ELb0ELb0ELb1ELb1ELb0ELb1ELb1ELb0EEENS1_21CollectiveEpilogueFwdINS6_IJS8_SA_S9_EEENS6_IJNS7_ILi1EEESI_SI_EEESC_SE_Li128ELb1ELb1ELb0ELb0EEENS1_19SingleTileSchedulerILb1ELb0ELb1ELi128EEEEEEEEEvNT_6ParamsE)
        /*0170*/ 	.word	0x00000004


	//----- nvinfo : EIATTR_FRAME_SIZE
	.align		4
.L_72:
        /*0174*/ 	.byte	0x04, 0x11
        /*0176*/ 	.short	(.L_74 - .L_73)
	.align		4
.L_73:
        /*0178*/ 	.word	index@(_ZN7cutlass13device_kernelIN5flash19enable_sm80_to_sm89INS1_16FlashAttnFwdSm80INS1_25CollectiveMainloopFwdSm80ILi4ELi1ELb0EN4cute5tupleIJNS5_1CILi128EEENS7_ILi64EEENS7_ILi96EEEEEELi96ENS_10bfloat16_tEfNS_4arch4Sm80ELb0ELb0ELb1ELb1ELb0ELb1ELb1ELb0EEENS1_21CollectiveEpilogueFwdINS6_IJS8_SA_S9_EEENS6_IJNS7_ILi1EEESI_SI_EEESC_SE_Li128ELb1ELb1ELb0ELb0EEENS1_19SingleTileSchedulerILb1ELb0ELb1ELi128EEEEEEEEEvNT_6ParamsE)
        /*017c*/ 	.word	0x00000000


	//----- nvinfo : EIATTR_REGCOUNT
	.align		4
.L_74:
        /*0180*/ 	.byte	0x04, 0x2f
        /*0182*/ 	.short	(.L_76 - .L_75)
	.align		4
.L_75:
        /*0184*/ 	.word	index@(_ZN7cutlass13device_kernelIN5flash19enable_sm80_to_sm89INS1_16FlashAttnFwdSm80INS1_25CollectiveMainloopFwdSm80ILi4ELi1ELb0EN4cute5tupleIJNS5_1CILi128EEENS7_ILi64EEENS7_ILi96EEEEEELi96ENS_10bfloat16_tEfNS_4arch4Sm80ELb0ELb0ELb1ELb1ELb0ELb0ELb1ELb0EEENS1_21CollectiveEpilogueFwdINS6_IJS8_SA_S9_EEENS6_IJNS7_ILi1EEESI_SI_EEESC_SE_Li128ELb1ELb1ELb0ELb0EEENS1_19SingleTileSchedulerILb1ELb0ELb1ELi128EEEEEEEEEvNT_6ParamsE)
        /*0188*/ 	.word	0x00000004


	//----- nvinfo : EIATTR_FRAME_SIZE
	.align		4
.L_76:
        /*018c*/ 	.byte	0x04, 0x11
        /*018e*/ 	.short	(.L_78 - .L_77)
	.align		4
.L_77:
        /*0190*/ 	.word	index@(_ZN7cutlass13device_kernelIN5flash19enable_sm80_to_sm89INS1_16FlashAttnFwdSm80INS1_25CollectiveMainloopFwdSm80ILi4ELi1ELb0EN4cute5tupleIJNS5_1CILi128EEENS7_ILi64EEENS7_ILi96EEEEEELi96ENS_10bfloat16_tEfNS_4arch4Sm80ELb0ELb0ELb1ELb1ELb0ELb0ELb1ELb0EEENS1_21CollectiveEpilogueFwdINS6_IJS8_SA_S9_EEENS6_IJNS7_ILi1EEESI_SI_EEESC_SE_Li128ELb1ELb1ELb0ELb0EEENS1_19SingleTileSchedulerILb1ELb0ELb1ELi128EEEEEEEEEvNT_6ParamsE)
        /*0194*/ 	.word	0x00000000


	//----- nvinfo : EIATTR_REGCOUNT
	.align		4
.L_78:
        /*0198*/ 	.byte	0x04, 0x2f
        /*019a*/ 	.short	(.L_80 - .L_79)
	.align		4
.L_79:
        /*019c*/ 	.word	index@(_ZN7cutlass13device_kernelIN5flash19enable_sm80_to_sm89INS1_16FlashAttnFwdSm80INS1_25CollectiveMainloopFwdSm80ILi4ELi1ELb0EN4cute5tupleIJNS5_1CILi128EEENS7_ILi64EEENS7_ILi96EEEEEELi96ENS_10bfloat16_tEfNS_4arch4Sm80ELb0ELb0ELb1ELb0ELb0ELb0ELb1ELb0EEENS1_21CollectiveEpilogueFwdINS6_IJS8_SA_S9_EEENS6_IJNS7_ILi1EEESI_SI_EEESC_SE_Li128ELb0ELb1ELb0ELb0EEENS1_19SingleTileSchedulerILb0ELb0ELb1ELi128EEEEEEEEEvNT_6ParamsE)
        /*01a0*/ 	.word	0x00000004


	//----- nvinfo : EIATTR_FRAME_SIZE
	.align		4
.L_80:
        /*01a4*/ 	.byte	0x04, 0x11
        /*01a6*/ 	.short	(.L_82 - .L_81)
	.align		4
.L_81:
        /*01a8*/ 	.word	index@(_ZN7cutlass13device_kernelIN5flash19enable_sm80_to_sm89INS1_16FlashAttnFwdSm80INS1_25CollectiveMainloopFwdSm80ILi4ELi1ELb0EN4cute5tupleIJNS5_1CILi128EEENS7_ILi64EEENS7_ILi96EEEEEELi96ENS_10bfloat16_tEfNS_4arch4Sm80ELb0ELb0ELb1ELb0ELb0ELb0ELb1ELb0EEENS1_21CollectiveEpilogueFwdINS6_IJS8_SA_S9_EEENS6_IJNS7_ILi1EEESI_SI_EEESC_SE_Li128ELb0ELb1ELb0ELb0EEENS1_19SingleTileSchedulerILb0ELb0ELb1ELi128EEEEEEEEEvNT_6ParamsE)
        /*01ac*/ 	.word	0x00000000


	//----- nvinfo : EIATTR_MIN_STACK_SIZE
	.align		4
.L_82:
        /*01b0*/ 	.byte	0x04, 0x12
        /*01b2*/ 	.short	(.L_84 - .L_83)
	.align		4
.L_83:
        /*01b4*/ 	.word	index@(_ZN7cutlass13device_kernelIN5flash19enable_sm80_to_sm89INS1_16FlashAttnFwdSm80INS1_25CollectiveMainloopFwdSm80ILi4ELi1ELb0EN4cute5tupleIJNS5_1CILi128EEENS7_ILi64EEENS7_ILi96EEEEEELi96ENS_10bfloat16_tEfNS_4arch4Sm80ELb0ELb0ELb1ELb0ELb0ELb0ELb1ELb0EEENS1_21CollectiveEpilogueFwdINS6_IJS8_SA_S9_EEENS6_IJNS7_ILi1EEESI_SI_EEESC_SE_Li128ELb0ELb1ELb0ELb0EEENS1_19SingleTileSchedulerILb0ELb0ELb1ELi128EEEEEEEEEvNT_6ParamsE)
        /*01b8*/ 	.word	0x00000000


	//----- nvinfo : EIATTR_MIN_STACK_SIZE
	.align		4
.L_84:
        /*01bc*/ 	.byte	0x04, 0x12
        /*01be*/ 	.short	(.L_86 - .L_85)
	.align		4
.L_85:
        /*01c0*/ 	.word	index@(_ZN7cutlass13device_kernelIN5flash19enable_sm80_to_sm89INS1_16FlashAttnFwdSm80INS1_25CollectiveMainloopFwdSm80ILi4ELi1ELb0EN4cute5tupleIJNS5_1CILi128EEENS7_ILi64EEENS7_ILi96EEEEEELi96ENS_10bfloat16_tEfNS_4arch4Sm80ELb0ELb0ELb1ELb1ELb0ELb0ELb1ELb0EEENS1_21CollectiveEpilogueFwdINS6_IJS8_SA_S9_EEENS6_IJNS7_ILi1EEESI_SI_EEESC_SE_Li128ELb1ELb1ELb0ELb0EEENS1_19SingleTileSchedulerILb1ELb0ELb1ELi128EEEEEEEEEvNT_6ParamsE)
        /*01c4*/ 	.word	0x00000000


	//----- nvinfo : EIATTR_MIN_STACK_SIZE
	.align		4
.L_86:
        /*01c8*/ 	.byte	0x04, 0x12
        /*01ca*/ 	.short	(.L_88 - .L_87)
	.align		4
.L_87:
        /*01cc*/ 	.word	index@(_ZN7cutlass13device_kernelIN5flash19enable_sm80_to_sm89INS1_16FlashAttnFwdSm80INS1_25CollectiveMainloopFwdSm80ILi4ELi1ELb0EN4cute5tupleIJNS5_1CILi128EEENS7_ILi64EEENS7_ILi96EEEEEELi96ENS_10bfloat16_tEfNS_4arch4Sm80ELb0ELb0ELb1ELb1ELb0ELb1ELb1ELb0EEENS1_21CollectiveEpilogueFwdINS6_IJS8_SA_S9_EEENS6_IJNS7_ILi1EEESI_SI_EEESC_SE_Li128ELb1ELb1ELb0ELb0EEENS1_19SingleTileSchedulerILb1ELb0ELb1ELi128EEEEEEEEEvNT_6ParamsE)
        /*01d0*/ 	.word	0x00000000


	//----- nvinfo : EIATTR_MIN_STACK_SIZE
	.align		4
.L_88:
        /*01d4*/ 	.byte	0x04, 0x12
        /*01d6*/ 	.short	(.L_90 - .L_89)
	.align		4
.L_89:
        /*01d8*/ 	.word	index@(_ZN7cutlass13device_kernelIN5flash19enable_sm80_to_sm89INS1_16FlashAttnFwdSm80INS1_25CollectiveMainloopFwdSm80ILi4ELi1ELb0EN4cute5tupleIJNS5_1CILi128EEENS7_ILi48EEENS7_ILi96EEEEEELi96ENS_10bfloat16_tEfNS_4arch4Sm80ELb0ELb1ELb1ELb0ELb0ELb0ELb1ELb0EEENS1_21CollectiveEpilogueFwdINS6_IJS8_SA_S9_EEENS6_IJNS7_ILi1EEESI_SI_EEESC_SE_Li128ELb0ELb1ELb0ELb0EEENS1_19SingleTileSchedulerILb0ELb0ELb1ELi128EEEEEEEEEvNT_6ParamsE)
        /*01dc*/ 	.word	0x00000000


	//----- nvinfo : EIATTR_MIN_STACK_SIZE
	.align		4
.L_90:
        /*01e0*/ 	.byte	0x04, 0x12
        /*01e2*/ 	.short	(.L_92 - .L_91)
	.align		4
.L_91:
        /*01e4*/ 	.word	index@(_ZN7cutlass13device_kernelIN5flash19enable_sm80_to_sm89INS1_16FlashAttnFwdSm80INS1_25CollectiveMainloopFwdSm80ILi4ELi1ELb0EN4cute5tupleIJNS5_1CILi128EEENS7_ILi48EEENS7_ILi96EEEEEELi96ENS_10bfloat16_tEfNS_4arch4Sm80ELb0ELb1ELb1ELb1ELb0ELb0ELb1ELb0EEENS1_21CollectiveEpilogueFwdINS6_IJS8_SA_S9_EEENS6_IJNS7_ILi1EEESI_SI_EEESC_SE_Li128ELb1ELb1ELb0ELb0EEENS1_19SingleTileSchedulerILb1ELb0ELb1ELi128EEEEEEEEEvNT_6ParamsE)
        /*01e8*/ 	.word	0x00000000


	//----- nvinfo : EIATTR_MIN_STACK_SIZE
	.align		4
.L_92:
        /*01ec*/ 	.byte	0x04, 0x12
        /*01ee*/ 	.short	(.L_94 - .L_93)
	.align		4
.L_93:
        /*01f0*/ 	.word	index@(_ZN7cutlass13device_kernelIN5flash19enable_sm80_to_sm89INS1_16FlashAttnFwdSm80INS1_25CollectiveMainloopFwdSm80ILi4ELi1ELb0EN4cute5tupleIJNS5_1CILi128EEENS7_ILi48EEENS7_ILi96EEEEEELi96ENS_10bfloat16_tEfNS_4arch4Sm80ELb0ELb1ELb1ELb1ELb0ELb1ELb1ELb0EEENS1_21CollectiveEpilogueFwdINS6_IJS8_SA_S9_EEENS6_IJNS7_ILi1EEESI_SI_EEESC_SE_Li128ELb1ELb1ELb0ELb0EEENS1_19SingleTileSchedulerILb1ELb0ELb1ELi128EEEEEEEEEvNT_6ParamsE)
        /*01f4*/ 	.word	0x00000000


	//----- nvinfo : EIATTR_MIN_STACK_SIZE
	.align		4
.L_94:
        /*01f8*/ 	.byte	0x04, 0x12
        /*01fa*/ 	.short	(.L_96 - .L_95)
	.align		4
.L_95:
        /*01fc*/ 	.word	index@(_ZN7cutlass13device_kernelIN5flash19enable_sm80_to_sm89INS1_16FlashAttnFwdSm80INS1_25CollectiveMainloopFwdSm80ILi4ELi1ELb0EN4cute5tupleIJNS5_1CILi128EEENS7_ILi64EEENS7_ILi96EEEEEELi96ENS_10bfloat16_tEfNS_4arch4Sm80ELb1ELb0ELb1ELb0ELb0ELb0ELb1ELb0EEENS1_21CollectiveEpilogueFwdINS6_IJS8_SA_S9_EEENS6_IJNS7_ILi1EEESI_SI_EEESC_SE_Li128ELb0ELb1ELb0ELb0EEENS1_30DynamicPersistentTileSchedulerILi128ELi128ELb0ELb1ELb0EEEEEEEEEvNT_6ParamsE)
        /*0200*/ 	.word	0x00000000


	//----- nvinfo : EIATTR_MIN_STACK_SIZE
	.align		4
.L_96:
        /*0204*/ 	.byte	0x04, 0x12
        /*0206*/ 	.short	(.L_98 - .L_97)
	.align		4
.L_97:
        /*0208*/ 	.word	index@(_ZN7cutlass13device_kernelIN5flash19enable_sm80_to_sm89INS1_16FlashAttnFwdSm80INS1_25CollectiveMainloopFwdSm80ILi4ELi1ELb0EN4cute5tupleIJNS5_1CILi128EEENS7_ILi64EEENS7_ILi96EEEEEELi96ENS_10bfloat16_tEfNS_4arch4Sm80ELb1ELb0ELb1ELb1ELb0ELb0ELb1ELb0EEENS1_21CollectiveEpilogueFwdINS6_IJS8_SA_S9_EEENS6_IJNS7_ILi1EEESI_SI_EEESC_SE_Li128ELb1ELb1ELb0ELb0EEENS1_19SingleTileSchedulerILb1ELb0ELb1ELi128EEEEEEEEEvNT_6ParamsE)
        /*020c*/ 	.word	0x00000000


	//----- nvinfo : EIATTR_MIN_STACK_SIZE
	.align		4
.L_98:
        /*0210*/ 	.byte	0x04, 0x12
        /*0212*/ 	.short	(.L_100 - .L_99)
	.align		4
.L_99:
        /*0214*/ 	.word	index@(_ZN7cutlass13device_kernelIN5flash19enable_sm80_to_sm89INS1_16FlashAttnFwdSm80INS1_25CollectiveMainloopFwdSm80ILi4ELi1ELb0EN4cute5tupleIJNS5_1CILi128EEENS7_ILi64EEENS7_ILi96EEEEEELi96ENS_10bfloat16_tEfNS_4arch4Sm80ELb1ELb0ELb1ELb1ELb0ELb1ELb1ELb0EEENS1_21CollectiveEpilogueFwdINS6_IJS8_SA_S9_EEENS6_IJNS7_ILi1EEESI_SI_EEESC_SE_Li128ELb1ELb1ELb0ELb0EEENS1_19SingleTileSchedulerILb1ELb0ELb1ELi128EEEEEEEEEvNT_6ParamsE)
        /*0218*/ 	.word	0x00000000


	//----- nvinfo : EIATTR_MIN_STACK_SIZE
	.align		4
.L_100:
        /*021c*/ 	.byte	0x04, 0x12
        /*021e*/ 	.short	(.L_102 - .L_101)
	.align		4
.L_101:
        /*0220*/ 	.word	index@(_ZN7cutlass13device_kernelIN5flash19enable_sm80_to_sm89INS1_16FlashAttnFwdSm80INS1_25CollectiveMainloopFwdSm80ILi4ELi1ELb0EN4cute5tupleIJNS5_1CILi128EEENS7_ILi64EEENS7_ILi96EEEEEELi96ENS_10bfloat16_tEfNS_4arch4Sm80ELb0ELb0ELb0ELb0ELb0ELb0ELb1ELb0EEENS1_21CollectiveEpilogueFwdINS6_IJS8_SA_S9_EEENS6_IJNS7_ILi1EEESI_SI_EEESC_SE_Li128ELb0ELb1ELb0ELb0EEENS1_19SingleTileSchedulerILb0ELb0ELb1ELi128EEEEEEEEEvNT_6ParamsE)
        /*0224*/ 	.word	0x00000000


	//----- nvinfo : EIATTR_MIN_STACK_SIZE
	.align		4
.L_102:
        /*0228*/ 	.byte	0x04, 0x12
        /*022a*/ 	.short	(.L_104 - .L_103)
	.align		4
.L_103:
        /*022c*/ 	.word	index@(_ZN7cutlass13device_kernelIN5flash19enable_sm80_to_sm89INS1_16FlashAttnFwdSm80INS1_25CollectiveMainloopFwdSm80ILi4ELi1ELb0EN4cute5tupleIJNS5_1CILi128EEENS7_ILi64EEENS7_ILi96EEEEEELi96ENS_10bfloat16_tEfNS_4arch4Sm80ELb0ELb0ELb0ELb1ELb0ELb0ELb1ELb0EEENS1_21CollectiveEpilogueFwdINS6_IJS8_SA_S9_EEENS6_IJNS7_ILi1EEESI_SI_EEESC_SE_Li128ELb1ELb1ELb0ELb0EEENS1_19SingleTileSchedulerILb1ELb0ELb1ELi128EEEEEEEEEvNT_6ParamsE)
        /*0230*/ 	.word	0x00000000


	//----- nvinfo : EIATTR_MIN_STACK_SIZE
	.align		4
.L_104:
        /*0234*/ 	.byte	0x04, 0x12
        /*0236*/ 	.short	(.L_106 - .L_105)
	.align		4
.L_105:
        /*0238*/ 	.word	index@(_ZN7cutlass13device_kernelIN5flash19enable_sm80_to_sm89INS1_16FlashAttnFwdSm80INS1_25CollectiveMainloopFwdSm80ILi4ELi1ELb0EN4cute5tupleIJNS5_1CILi128EEENS7_ILi64EEENS7_ILi96EEEEEELi96ENS_10bfloat16_tEfNS_4arch4Sm80ELb0ELb0ELb0ELb1ELb0ELb1ELb1ELb0EEENS1_21CollectiveEpilogueFwdINS6_IJS8_SA_S9_EEENS6_IJNS7_ILi1EEESI_SI_EEESC_SE_Li128ELb1ELb1ELb0ELb0EEENS1_19SingleTileSchedulerILb1ELb0ELb1ELi128EEEEEEEEEvNT_6ParamsE)
        /*023c*/ 	.word	0x00000000


	//----- nvinfo : EIATTR_MIN_STACK_SIZE
	.align		4
.L_106:
        /*0240*/ 	.byte	0x04, 0x12
        /*0242*/ 	.short	(.L_108 - .L_107)
	.align		4
.L_107:
        /*0244*/ 	.word	index@(_ZN7cutlass13device_kernelIN5flash19enable_sm80_to_sm89INS1_16FlashAttnFwdSm80INS1_25CollectiveMainloopFwdSm80ILi4ELi1ELb0EN4cute5tupleIJNS5_1CILi128EEENS7_ILi48EEENS7_ILi96EEEEEELi96ENS_10bfloat16_tEfNS_4arch4Sm80ELb0ELb1ELb0ELb0ELb0ELb0ELb1ELb0EEENS1_21CollectiveEpilogueFwdINS6_IJS8_SA_S9_EEENS6_IJNS7_ILi1EEESI_SI_EEESC_SE_Li128ELb0ELb1ELb0ELb0EEENS1_19SingleTileSchedulerILb0ELb0ELb1ELi128EEEEEEEEEvNT_6ParamsE)
        /*0248*/ 	.word	0x00000000


	//----- nvinfo : EIATTR_MIN_STACK_SIZE
	.align		4
.L_108:
        /*024c*/ 	.byte	0x04, 0x12
        /*024e*/ 	.short	(.L_110 - .L_109)
	.align		4
.L_109:
        /*0250*/ 	.word	index@(_ZN7cutlass13device_kernelIN5flash19enable_sm80_to_sm89INS1_16FlashAttnFwdSm80INS1_25CollectiveMainloopFwdSm80ILi4ELi1ELb0EN4cute5tupleIJNS5_1CILi128EEENS7_ILi48EEENS7_ILi96EEEEEELi96ENS_10bfloat16_tEfNS_4arch4Sm80ELb0ELb1ELb0ELb1ELb0ELb0ELb1ELb0EEENS1_21CollectiveEpilogueFwdINS6_IJS8_SA_S9_EEENS6_IJNS7_ILi1EEESI_SI_EEESC_SE_Li128ELb1ELb1ELb0ELb0EEENS1_19SingleTileSchedulerILb1ELb0ELb1ELi128EEEEEEEEEvNT_6ParamsE)
        /*0254*/ 	.word	0x00000000


	//----- nvinfo : EIATTR_MIN_STACK_SIZE
	.align		4
.L_110:
        /*0258*/ 	.byte	0x04, 0x12
        /*025a*/ 	.short	(.L_112 - .L_111)
	.align		4
.L_111:
        /*025c*/ 	.word	index@(_ZN7cutlass13device_kernelIN5flash19enable_sm80_to_sm89INS1_16FlashAttnFwdSm80INS1_25CollectiveMainloopFwdSm80ILi4ELi1ELb0EN4cute5tupleIJNS5_1CILi128EEENS7_ILi48EEENS7_ILi96EEEEEELi96ENS_10bfloat16_tEfNS_4arch4Sm80ELb0ELb1ELb0ELb1ELb0ELb1ELb1ELb0EEENS1_21CollectiveEpilogueFwdINS6_IJS8_SA_S9_EEENS6_IJNS7_ILi1EEESI_SI_EEESC_SE_Li128ELb1ELb1ELb0ELb0EEENS1_19SingleTileSchedulerILb1ELb0ELb1ELi128EEEEEEEEEvNT_6ParamsE)
        /*0260*/ 	.word	0x00000000


	//----- nvinfo : EIATTR_MIN_STACK_SIZE
	.align		4
.L_112:
        /*0264*/ 	.byte	0x04, 0x12
        /*0266*/ 	.short	(.L_114 - .L_113)
	.align		4
.L_113:
        /*0268*/ 	.word	index@(_ZN7cutlass13device_kernelIN5flash19enable_sm80_to_sm89INS1_16FlashAttnFwdSm80INS1_25CollectiveMainloopFwdSm80ILi4ELi1ELb0EN4cute5tupleIJNS5_1CILi128EEENS7_ILi64EEENS7_ILi96EEEEEELi96ENS_10bfloat16_tEfNS_4arch4Sm80ELb1ELb0ELb0ELb0ELb0ELb0ELb1ELb0EEENS1_21CollectiveEpilogueFwdINS6_IJS8_SA_S9_EEENS6_IJNS7_ILi1EEESI_SI_EEESC_SE_Li128ELb0ELb1ELb0ELb0EEENS1_30DynamicPersistentTileSchedulerILi128ELi128ELb0ELb1ELb0EEEEEEEEEvNT_6ParamsE)
        /*026c*/ 	.word	0x00000000


	//----- nvinfo : EIATTR_MIN_STACK_SIZE
	.align		4
.L_114:
        /*0270*/ 	.byte	0x04, 0x12
        /*0272*/ 	.short	(.L_116 - .L_115)
	.align		4
.L_115:
        /*0274*/ 	.word	index@(_ZN7cutlass13device_kernelIN5flash19enable_sm80_to_sm89INS1_16FlashAttnFwdSm80INS1_25CollectiveMainloopFwdSm80ILi4ELi1ELb0EN4cute5tupleIJNS5_1CILi128EEENS7_ILi64EEENS7_ILi96EEEEEELi96ENS_10bfloat16_tEfNS_4arch4Sm80ELb1ELb0ELb0ELb1ELb0ELb0ELb1ELb0EEENS1_21CollectiveEpilogueFwdINS6_IJS8_SA_S9_EEENS6_IJNS7_ILi1EEESI_SI_EEESC_SE_Li128ELb1ELb1ELb0ELb0EEENS1_19SingleTileSchedulerILb1ELb0ELb1ELi128EEEEEEEEEvNT_6ParamsE)
        /*0278*/ 	.word	0x00000000


	//----- nvinfo : EIATTR_MIN_STACK_SIZE
	.align		4
.L_116:
        /*027c*/ 	.byte	0x04, 0x12
        /*027e*/ 	.short	(.L_118 - .L_117)
	.align		4
.L_117:
        /*0280*/ 	.word	index@(_ZN7cutlass13device_kernelIN5flash19enable_sm80_to_sm89INS1_16FlashAttnFwdSm80INS1_25CollectiveMainloopFwdSm80ILi4ELi1ELb0EN4cute5tupleIJNS5_1CILi128EEENS7_ILi64EEENS7_ILi96EEEEEELi96ENS_10bfloat16_tEfNS_4arch4Sm80ELb1ELb0ELb0ELb1ELb0ELb1ELb1ELb0EEENS1_21CollectiveEpilogueFwdINS6_IJS8_SA_S9_EEENS6_IJNS7_ILi1EEESI_SI_EEESC_SE_Li128ELb1ELb1ELb0ELb0EEENS1_19SingleTileSchedulerILb1ELb0ELb1ELi128EEEEEEEEEvNT_6ParamsE)
        /*0284*/ 	.word	0x00000000
.L_118:


//--------------------- .nv.compat                --------------------------
	.section	.nv.compat,"",@"SHT_CUDA_COMPAT_INFO"
	.align	4
        /*0000*/ 	.byte	0x02, 0x09, 0x01, 0x00, 0x02, 0x02, 0x01, 0x00, 0x02, 0x05, 0x05, 0x00, 0x03, 0x07, 0x01, 0x01
        /*0010*/ 	.byte	0x02, 0x03, 0x00, 0x00, 0x02, 0x06, 0x01, 0x00, 0x04, 0x0b, 0x08, 0x00, 0x00, 0x00, 0x00, 0x00
        /*0020*/ 	.byte	0x00, 0x00, 0x00, 0x00


//--------------------- .nv.info._ZN7cutlass13device_kernelIN5flash19enable_sm80_to_sm89INS1_16FlashAttnFwdSm80INS1_25CollectiveMainloopFwdSm80ILi4ELi1ELb0EN4cute5tupleIJNS5_1CILi128EEENS7_ILi64EEENS7_ILi96EEEEEELi96ENS_10bfloat16_tEfNS_4arch4Sm80ELb0ELb0ELb1ELb0ELb0ELb0ELb1ELb0EEENS1_21CollectiveEpilogueFwdINS6_IJS8_SA_S9_EEENS6_IJNS7_ILi1EEESI_SI_EEESC_SE_Li128ELb0ELb1ELb0ELb0EEENS1_19SingleTileSchedulerILb0ELb0ELb1ELi128EEEEEEEEEvNT_6ParamsE --------------------------
	.section	.nv.info._ZN7cutlass13device_kernelIN5flash19enable_sm80_to_sm89INS1_16FlashAttnFwdSm80INS1_25CollectiveMainloopFwdSm80ILi4ELi1ELb0EN4cute5tupleIJNS5_1CILi128EEENS7_ILi64EEENS7_ILi96EEEEEELi96ENS_10bfloat16_tEfNS_4arch4Sm80ELb0ELb0ELb1ELb0ELb0ELb0ELb1ELb0EEENS1_21CollectiveEpilogueFwdINS6_IJS8_SA_S9_EEENS6_IJNS7_ILi1EEESI_SI_EEESC_SE_Li128ELb0ELb1ELb0ELb0EEENS1_19SingleTileSchedulerILb0ELb0ELb1ELi128EEEEEEEEEvNT_6ParamsE,"",@"SHT_CUDA_INFO"
	.sectionflags	@""
	.align	4


	//----- nvinfo : EIATTR_CUDA_API_VERSION
	.align		4
        /*0000*/ 	.byte	0x04, 0x37
        /*0002*/ 	.short	(.L_120 - .L_119)
.L_119:
        /*0004*/ 	.word	0x00000082


	//----- nvinfo : EIATTR_KPARAM_INFO
	.align		4
.L_120:
        /*0008*/ 	.byte	0x04, 0x17
        /*000a*/ 	.short	(.L_122 - .L_121)
.L_121:
        /*000c*/ 	.word	0x00000000
        /*0010*/ 	.short	0x0000
        /*0012*/ 	.short	0x0000
        /*0014*/ 	.byte	0x00, 0xf0, 0x61, 0x10


	//----- nvinfo : EIATTR_SPARSE_MMA_MASK
	.align		4
.L_122:
        /*0018*/ 	.byte	0x03, 0x50
        /*001a*/ 	.short	0x0000


	//----- nvinfo : EIATTR_MAXREG_COUNT
	.align		4
        /*001c*/ 	.byte	0x03, 0x1b
        /*001e*/ 	.short	0x00ff


	//----- nvinfo : EIATTR_MERCURY_ISA_VERSION
	.align		4
        /*0020*/ 	.byte	0x03, 0x5f
        /*0022*/ 	.short	0x0101


	//----- nvinfo : EIATTR_EXIT_INSTR_OFFSETS
	.align		4
        /*0024*/ 	.byte	0x04, 0x1c
        /*0026*/ 	.short	(.L_124 - .L_123)


	//   ....[0]....
.L_123:
        /*0028*/ 	.word	0x00000010


	//----- nvinfo : EIATTR_MAX_THREADS
	.align		4
.L_124:
        /*002c*/ 	.byte	0x04, 0x05
        /*002e*/ 	.short	(.L_126 - .L_125)
.L_125:
        /*0030*/ 	.word	0x00000080
        /*0034*/ 	.word	0x00000001
        /*0038*/ 	.word	0x00000001


	//----- nvinfo : EIATTR_CBANK_PARAM_SIZE
	.align		4
.L_126:
        /*003c*/ 	.byte	0x03, 0x19
        /*003e*/ 	.short	0x0418


	//----- nvinfo : EIATTR_PARAM_CBANK
	.align		4
        /*0040*/ 	.byte	0x04, 0x0a
        /*0042*/ 	.short	(.L_128 - .L_127)
	.align		4
.L_127:
        /*0044*/ 	.word	index@(.nv.constant0._ZN7cutlass13device_kernelIN5flash19enable_sm80_to_sm89INS1_16FlashAttnFwdSm80INS1_25CollectiveMainloopFwdSm80ILi4ELi1ELb0EN4cute5tupleIJNS5_1CILi128EEENS7_ILi64EEENS7_ILi96EEEEEELi96ENS_10bfloat16_tEfNS_4arch4Sm80ELb0ELb0ELb1ELb0ELb0ELb0ELb1ELb0EEENS1_21CollectiveEpilogueFwdINS6_IJS8_SA_S9_EEENS6_IJNS7_ILi1EEESI_SI_EEESC_SE_Li128ELb0ELb1ELb0ELb0EEENS1_19SingleTileSchedulerILb0ELb0ELb1ELi128EEEEEEEEEvNT_6ParamsE)
        /*0048*/ 	.short	0x0210
        /*004a*/ 	.short	0x0418


	//----- nvinfo : EIATTR_SW_WAR
	.align		4
.L_128:
        /*004c*/ 	.byte	0x04, 0x36
        /*004e*/ 	.short	(.L_130 - .L_129)
.L_129:
        /*0050*/ 	.word	0x00000008
.L_130:


//--------------------- .nv.info._ZN7cutlass13device_kernelIN5flash19enable_sm80_to_sm89INS1_16FlashAttnFwdSm80INS1_25CollectiveMainloopFwdSm80ILi4ELi1ELb0EN4cute5tupleIJNS5_1CILi128EEENS7_ILi64EEENS7_ILi96EEEEEELi96ENS_10bfloat16_tEfNS_4arch4Sm80ELb0ELb0ELb1ELb1ELb0ELb0ELb1ELb0EEENS1_21CollectiveEpilogueFwdINS6_IJS8_SA_S9_EEENS6_IJNS7_ILi1EEESI_SI_EEESC_SE_Li128ELb1ELb1ELb0ELb0EEENS1_19SingleTileSchedulerILb1ELb0ELb1ELi128EEEEEEEEEvNT_6ParamsE --------------------------
	.section	.nv.info._ZN7cutlass13device_kernelIN5flash19enable_sm80_to_sm89INS1_16FlashAttnFwdSm80INS1_25CollectiveMainloopFwdSm80ILi4ELi1ELb0EN4cute5tupleIJNS5_1CILi128EEENS7_ILi64EEENS7_ILi96EEEEEELi96ENS_10bfloat16_tEfNS_4arch4Sm80ELb0ELb0ELb1ELb1ELb0ELb0ELb1ELb0EEENS1_21CollectiveEpilogueFwdINS6_IJS8_SA_S9_EEENS6_IJNS7_ILi1EEESI_SI_EEESC_SE_Li128ELb1ELb1ELb0ELb0EEENS1_19SingleTileSchedulerILb1ELb0ELb1ELi128EEEEEEEEEvNT_6ParamsE,"",@"SHT_CUDA_INFO"
	.sectionflags	@""
	.align	4


	//----- nvinfo : EIATTR_CUDA_API_VERSION
	.align		4
        /*0000*/ 	.byte	0x04, 0x37
        /*0002*/ 	.short	(.L_132 - .L_131)
.L_131:
        /*0004*/ 	.word	0x00000082


	//----- nvinfo : EIATTR_KPARAM_INFO
	.align		4
.L_132:
        /*0008*/ 	.byte	0x04, 0x17
        /*000a*/ 	.short	(.L_134 - .L_133)
.L_133:
        /*000c*/ 	.word	0x00000000
        /*0010*/ 	.short	0x0000
        /*0012*/ 	.short	0x0000
        /*0014*/ 	.byte	0x00, 0xf0, 0x61, 0x10


	//----- nvinfo : EIATTR_SPARSE_MMA_MASK
	.align		4
.L_134:
        /*0018*/ 	.byte	0x03, 0x50
        /*001a*/ 	.short	0x0000


	//----- nvinfo : EIATTR_MAXREG_COUNT
	.align		4
        /*001c*/ 	.byte	0x03, 0x1b
        /*001e*/ 	.short	0x00ff


	//----- nvinfo : EIATTR_MERCURY_ISA_VERSION
	.align		4
        /*0020*/ 	.byte	0x03, 0x5f
        /*0022*/ 	.short	0x0101


	//----- nvinfo : EIATTR_EXIT_INSTR_OFFSETS
	.align		4
        /*0024*/ 	.byte	0x04, 0x1c
        /*0026*/ 	.short	(.L_136 - .L_135)


	//   ....[0]....
.L_135:
        /*0028*/ 	.word	0x00000010


	//----- nvinfo : EIATTR_MAX_THREADS
	.align		4
.L_136:
        /*002c*/ 	.byte	0x04, 0x05
        /*002e*/ 	.short	(.L_138 - .L_137)
.L_137:
        /*0030*/ 	.word	0x00000080
        /*0034*/ 	.word	0x00000001
        /*0038*/ 	.word	0x00000001


	//----- nvinfo : EIATTR_CBANK_PARAM_SIZE
	.align		4
.L_138:
        /*003c*/ 	.byte	0x03, 0x19
        /*003e*/ 	.short	0x0418


	//----- nvinfo : EIATTR_PARAM_CBANK
	.align		4
        /*0040*/ 	.byte	0x04, 0x0a
        /*0042*/ 	.short	(.L_140 - .L_139)
	.align		4
.L_139:
        /*0044*/ 	.word	index@(.nv.constant0._ZN7cutlass13device_kernelIN5flash19enable_sm80_to_sm89INS1_16FlashAttnFwdSm80INS1_25CollectiveMainloopFwdSm80ILi4ELi1ELb0EN4cute5tupleIJNS5_1CILi128EEENS7_ILi64EEENS7_ILi96EEEEEELi96ENS_10bfloat16_tEfNS_4arch4Sm80ELb0ELb0ELb1ELb1ELb0ELb0ELb1ELb0EEENS1_21CollectiveEpilogueFwdINS6_IJS8_SA_S9_EEENS6_IJNS7_ILi1EEESI_SI_EEESC_SE_Li128ELb1ELb1ELb0ELb0EEENS1_19SingleTileSchedulerILb1ELb0ELb1ELi128EEEEEEEEEvNT_6ParamsE)
        /*0048*/ 	.short	0x0210
        /*004a*/ 	.short	0x0418


	//----- nvinfo : EIATTR_SW_WAR
	.align		4
.L_140:
        /*004c*/ 	.byte	0x04, 0x36
        /*004e*/ 	.short	(.L_142 - .L_141)
.L_141:
        /*0050*/ 	.word	0x00000008
.L_142:


//--------------------- .nv.info._ZN7cutlass13device_kernelIN5flash19enable_sm80_to_sm89INS1_16FlashAttnFwdSm80INS1_25CollectiveMainloopFwdSm80ILi4ELi1ELb0EN4cute5tupleIJNS5_1CILi128EEENS7_ILi64EEENS7_ILi96EEEEEELi96ENS_10bfloat16_tEfNS_4arch4Sm80ELb0ELb0ELb1ELb1ELb0ELb1ELb1ELb0EEENS1_21CollectiveEpilogueFwdINS6_IJS8_SA_S9_EEENS6_IJNS7_ILi1EEESI_SI_EEESC_SE_Li128ELb1ELb1ELb0ELb0EEENS1_19SingleTileSchedulerILb1ELb0ELb1ELi128EEEEEEEEEvNT_6ParamsE --------------------------
	.section	.nv.info._ZN7cutlass13device_kernelIN5flash19enable_sm80_to_sm89INS1_16FlashAttnFwdSm80INS1_25CollectiveMainloopFwdSm80ILi4ELi1ELb0EN4cute5tupleIJNS5_1CILi128EEENS7_ILi64EEENS7_ILi96EEEEEELi96ENS_10bfloat16_tEfNS_4arch4Sm80ELb0ELb0ELb1ELb1ELb0ELb1ELb1ELb0EEENS1_21CollectiveEpilogueFwdINS6_IJS8_SA_S9_EEENS6_IJNS7_ILi1EEESI_SI_EEESC_SE_Li128ELb1ELb1ELb0ELb0EEENS1_19SingleTileSchedulerILb1ELb0ELb1ELi128EEEEEEEEEvNT_6ParamsE,"",@"SHT_CUDA_INFO"
	.sectionflags	@""
	.align	4


	//----- nvinfo : EIATTR_CUDA_API_VERSION
	.align		4
        /*0000*/ 	.byte	0x04, 0x37
        /*0002*/ 	.short	(.L_144 - .L_143)
.L_143:
        /*0004*/ 	.word	0x00000082


	//----- nvinfo : EIATTR_KPARAM_INFO
	.align		4
.L_144:
        /*0008*/ 	.byte	0x04, 0x17
        /*000a*/ 	.short	(.L_146 - .L_145)
.L_145:
        /*000c*/ 	.word	0x00000000
        /*0010*/ 	.short	0x0000
        /*0012*/ 	.short	0x0000
        /*0014*/ 	.byte	0x00, 0xf0, 0x61, 0x10


	//----- nvinfo : EIATTR_SPARSE_MMA_MASK
	.align		4
.L_146:
        /*0018*/ 	.byte	0x03, 0x50
        /*001a*/ 	.short	0x0000


	//----- nvinfo : EIATTR_MAXREG_COUNT
	.align		4
        /*001c*/ 	.byte	0x03, 0x1b
        /*001e*/ 	.short	0x00ff


	//----- nvinfo : EIATTR_MERCURY_ISA_VERSION
	.align		4
        /*0020*/ 	.byte	0x03, 0x5f
        /*0022*/ 	.short	0x0101


	//----- nvinfo : EIATTR_EXIT_INSTR_OFFSETS
	.align		4
        /*0024*/ 	.byte	0x04, 0x1c
        /*0026*/ 	.short	(.L_148 - .L_147)


	//   ....[0]....
.L_147:
        /*0028*/ 	.word	0x00000010


	//----- nvinfo : EIATTR_MAX_THREADS
	.align		4
.L_148:
        /*002c*/ 	.byte	0x04, 0x05
        /*002e*/ 	.short	(.L_150 - .L_149)
.L_149:
        /*0030*/ 	.word	0x00000080
        /*0034*/ 	.word	0x00000001
        /*0038*/ 	.word	0x00000001


	//----- nvinfo : EIATTR_CBANK_PARAM_SIZE
	.align		4
.L_150:
        /*003c*/ 	.byte	0x03, 0x19
        /*003e*/ 	.short	0x0418


	//----- nvinfo : EIATTR_PARAM_CBANK
	.align		4
        /*0040*/ 	.byte	0x04, 0x0a
        /*0042*/ 	.short	(.L_152 - .L_151)
	.align		4
.L_151:
        /*0044*/ 	.word	index@(.nv.constant0._ZN7cutlass13device_kernelIN5flash19enable_sm80_to_sm89INS1_16FlashAttnFwdSm80INS1_25CollectiveMainloopFwdSm80ILi4ELi1ELb0EN4cute5tupleIJNS5_1CILi128EEENS7_ILi64EEENS7_ILi96EEEEEELi96ENS_10bfloat16_tEfNS_4arch4Sm80ELb0ELb0ELb1ELb1ELb0ELb1ELb1ELb0EEENS1_21CollectiveEpilogueFwdINS6_IJS8_SA_S9_EEENS6_IJNS7_ILi1EEESI_SI_EEESC_SE_Li128ELb1ELb1ELb0ELb0EEENS1_19SingleTileSchedulerILb1ELb0ELb1ELi128EEEEEEEEEvNT_6ParamsE)
        /*0048*/ 	.short	0x0210
        /*004a*/ 	.short	0x0418


	//----- nvinfo : EIATTR_SW_WAR
	.align		4
.L_152:
        /*004c*/ 	.byte	0x04, 0x36
        /*004e*/ 	.short	(.L_154 - .L_153)
.L_153:
        /*0050*/ 	.word	0x00000008
.L_154:


//--------------------- .nv.info._ZN7cutlass13device_kernelIN5flash19enable_sm80_to_sm89INS1_16FlashAttnFwdSm80INS1_25CollectiveMainloopFwdSm80ILi4ELi1ELb0EN4cute5tupleIJNS5_1CILi128EEENS7_ILi48EEENS7_ILi96EEEEEELi96ENS_10bfloat16_tEfNS_4arch4Sm80ELb0ELb1ELb1ELb0ELb0ELb0ELb1ELb0EEENS1_21CollectiveEpilogueFwdINS6_IJS8_SA_S9_EEENS6_IJNS7_ILi1EEESI_SI_EEESC_SE_Li128ELb0ELb1ELb0ELb0EEENS1_19SingleTileSchedulerILb0ELb0ELb1ELi128EEEEEEEEEvNT_6ParamsE --------------------------
	.section	.nv.info._ZN7cutlass13device_kernelIN5flash19enable_sm80_to_sm89INS1_16FlashAttnFwdSm80INS1_25CollectiveMainloopFwdSm80ILi4ELi1ELb0EN4cute5tupleIJNS5_1CILi128EEENS7_ILi48EEENS7_ILi96EEEEEELi96ENS_10bfloat16_tEfNS_4arch4Sm80ELb0ELb1ELb1ELb0ELb0ELb0ELb1ELb0EEENS1_21CollectiveEpilogueFwdINS6_IJS8_SA_S9_EEENS6_IJNS7_ILi1EEESI_SI_EEESC_SE_Li128ELb0ELb1ELb0ELb0EEENS1_19SingleTileSchedulerILb0ELb0ELb1ELi128EEEEEEEEEvNT_6ParamsE,"",@"SHT_CUDA_INFO"
	.sectionflags	@""
	.align	4


	//----- nvinfo : EIATTR_CUDA_API_VERSION
	.align		4
        /*0000*/ 	.byte	0x04, 0x37
        /*0002*/ 	.short	(.L_156 - .L_155)
.L_155:
        /*0004*/ 	.word	0x00000082


	//----- nvinfo : EIATTR_KPARAM_INFO
	.align		4
.L_156:
        /*0008*/ 	.byte	0x04, 0x17
        /*000a*/ 	.short	(.L_158 - .L_157)
.L_157:
        /*000c*/ 	.word	0x00000000
        /*0010*/ 	.short	0x0000
        /*0012*/ 	.short	0x0000
        /*0014*/ 	.byte	0x00, 0xf0, 0x61, 0x10


	//----- nvinfo : EIATTR_SPARSE_MMA_MASK
	.align		4
.L_158:
        /*0018*/ 	.byte	0x03, 0x50
        /*001a*/ 	.short	0x0000


	//----- nvinfo : EIATTR_MAXREG_COUNT
	.align		4
        /*001c*/ 	.byte	0x03, 0x1b
        /*001e*/ 	.short	0x00ff


	//----- nvinfo : EIATTR_MERCURY_ISA_VERSION
	.align		4
        /*0020*/ 	.byte	0x03, 0x5f
        /*0022*/ 	.short	0x0101


	//----- nvinfo : EIATTR_EXIT_INSTR_OFFSETS
	.align		4
        /*0024*/ 	.byte	0x04, 0x1c
        /*0026*/ 	.short	(.L_160 - .L_159)


	//   ....[0]....
.L_159:
        /*0028*/ 	.word	0x00000010


	//----- nvinfo : EIATTR_MAX_THREADS
	.align		4
.L_160:
        /*002c*/ 	.byte	0x04, 0x05
        /*002e*/ 	.short	(.L_162 - .L_161)
.L_161:
        /*0030*/ 	.word	0x00000080
        /*0034*/ 	.word	0x00000001
        /*0038*/ 	.word	0x00000001


	//----- nvinfo : EIATTR_CBANK_PARAM_SIZE
	.align		4
.L_162:
        /*003c*/ 	.byte	0x03, 0x19
        /*003e*/ 	.short	0x0418


	//----- nvinfo : EIATTR_PARAM_CBANK
	.align		4
        /*0040*/ 	.byte	0x04, 0x0a
        /*0042*/ 	.short	(.L_164 - .L_163)
	.align		4
.L_163:
        /*0044*/ 	.word	index@(.nv.constant0._ZN7cutlass13device_kernelIN5flash19enable_sm80_to_sm89INS1_16FlashAttnFwdSm80INS1_25CollectiveMainloopFwdSm80ILi4ELi1ELb0EN4cute5tupleIJNS5_1CILi128EEENS7_ILi48EEENS7_ILi96EEEEEELi96ENS_10bfloat16_tEfNS_4arch4Sm80ELb0ELb1ELb1ELb0ELb0ELb0ELb1ELb0EEENS1_21CollectiveEpilogueFwdINS6_IJS8_SA_S9_EEENS6_IJNS7_ILi1EEESI_SI_EEESC_SE_Li128ELb0ELb1ELb0ELb0EEENS1_19SingleTileSchedulerILb0ELb0ELb1ELi128EEEEEEEEEvNT_6ParamsE)
        /*0048*/ 	.short	0x0210
        /*004a*/ 	.short	0x0418


	//----- nvinfo : EIATTR_SW_WAR
	.align		4
.L_164:
        /*004c*/ 	.byte	0x04, 0x36
        /*004e*/ 	.short	(.L_166 - .L_165)
.L_165:
        /*0050*/ 	.word	0x00000008
.L_166:


//--------------------- .nv.info._ZN7cutlass13device_kernelIN5flash19enable_sm80_to_sm89INS1_16FlashAttnFwdSm80INS1_25CollectiveMainloopFwdSm80ILi4ELi1ELb0EN4cute5tupleIJNS5_1CILi128EEENS7_ILi48EEENS7_ILi96EEEEEELi96ENS_10bfloat16_tEfNS_4arch4Sm80ELb0ELb1ELb1ELb1ELb0ELb0ELb1ELb0EEENS1_21CollectiveEpilogueFwdINS6_IJS8_SA_S9_EEENS6_IJNS7_ILi1EEESI_SI_EEESC_SE_Li128ELb1ELb1ELb0ELb0EEENS1_19SingleTileSchedulerILb1ELb0ELb1ELi128EEEEEEEEEvNT_6ParamsE --------------------------
	.section	.nv.info._ZN7cutlass13device_kernelIN5flash19enable_sm80_to_sm89INS1_16FlashAttnFwdSm80INS1_25CollectiveMainloopFwdSm80ILi4ELi1ELb0EN4cute5tupleIJNS5_1CILi128EEENS7_ILi48EEENS7_ILi96EEEEEELi96ENS_10bfloat16_tEfNS_4arch4Sm80ELb0ELb1ELb1ELb1ELb0ELb0ELb1ELb0EEENS1_21CollectiveEpilogueFwdINS6_IJS8_SA_S9_EEENS6_IJNS7_ILi1EEESI_SI_EEESC_SE_Li128ELb1ELb1ELb0ELb0EEENS1_19SingleTileSchedulerILb1ELb0ELb1ELi128EEEEEEEEEvNT_6ParamsE,"",@"SHT_CUDA_INFO"
	.sectionflags	@""
	.align	4


	//----- nvinfo : EIATTR_CUDA_API_VERSION
	.align		4
        /*0000*/ 	.byte	0x04, 0x37
        /*0002*/ 	.short	(.L_168 - .L_167)
.L_167:
        /*0004*/ 	.word	0x00000082


	//----- nvinfo : EIATTR_KPARAM_INFO
	.align		4
.L_168:
        /*0008*/ 	.byte	0x04, 0x17
        /*000a*/ 	.short	(.L_170 - .L_169)
.L_169:
        /*000c*/ 	.word	0x00000000
        /*0010*/ 	.short	0x0000
        /*0012*/ 	.short	0x0000
        /*0014*/ 	.byte	0x00, 0xf0, 0x61, 0x10


	//----- nvinfo : EIATTR_SPARSE_MMA_MASK
	.align		4
.L_170:
        /*0018*/ 	.byte	0x03, 0x50
        /*001a*/ 	.short	0x0000


	//----- nvinfo : EIATTR_MAXREG_COUNT
	.align		4
        /*001c*/ 	.byte	0x03, 0x1b
        /*001e*/ 	.short	0x00ff


	//----- nvinfo : EIATTR_MERCURY_ISA_VERSION
	.align		4
        /*0020*/ 	.byte	0x03, 0x5f
        /*0022*/ 	.short	0x0101


	//----- nvinfo : EIATTR_EXIT_INSTR_OFFSETS
	.align		4
        /*0024*/ 	.byte	0x04, 0x1c
        /*0026*/ 	.short	(.L_172 - .L_171)


	//   ....[0]....
.L_171:
        /*0028*/ 	.word	0x00000010


	//----- nvinfo : EIATTR_MAX_THREADS
	.align		4
.L_172:
        /*002c*/ 	.byte	0x04, 0x05
        /*002e*/ 	.short	(.L_174 - .L_173)
.L_173:
        /*0030*/ 	.word	0x00000080
        /*0034*/ 	.word	0x00000001
        /*0038*/ 	.word	0x00000001


	//----- nvinfo : EIATTR_CBANK_PARAM_SIZE
	.align		4
.L_174:
        /*003c*/ 	.byte	0x03, 0x19
        /*003e*/ 	.short	0x0418


	//----- nvinfo : EIATTR_PARAM_CBANK
	.align		4
        /*0040*/ 	.byte	0x04, 0x0a
        /*0042*/ 	.short	(.L_176 - .L_175)
	.align		4
.L_175:
        /*0044*/ 	.word	index@(.nv.constant0._ZN7cutlass13device_kernelIN5flash19enable_sm80_to_sm89INS1_16FlashAttnFwdSm80INS1_25CollectiveMainloopFwdSm80ILi4ELi1ELb0EN4cute5tupleIJNS5_1CILi128EEENS7_ILi48EEENS7_ILi96EEEEEELi96ENS_10bfloat16_tEfNS_4arch4Sm80ELb0ELb1ELb1ELb1ELb0ELb0ELb1ELb0EEENS1_21CollectiveEpilogueFwdINS6_IJS8_SA_S9_EEENS6_IJNS7_ILi1EEESI_SI_EEESC_SE_Li128ELb1ELb1ELb0ELb0EEENS1_19SingleTileSchedulerILb1ELb0ELb1ELi128EEEEEEEEEvNT_6ParamsE)
        /*0048*/ 	.short	0x0210
        /*004a*/ 	.short	0x0418


	//----- nvinfo : EIATTR_SW_WAR
	.align		4
.L_176:
        /*004c*/ 	.byte	0x04, 0x36
        /*004e*/ 	.short	(.L_178 - .L_177)
.L_177:
        /*0050*/ 	.word	0x00000008
.L_178:


//--------------------- .nv.info._ZN7cutlass13device_kernelIN5flash19enable_sm80_to_sm89INS1_16FlashAttnFwdSm80INS1_25CollectiveMainloopFwdSm80ILi4ELi1ELb0EN4cute5tupleIJNS5_1CILi128EEENS7_ILi48EEENS7_ILi96EEEEEELi96ENS_10bfloat16_tEfNS_4arch4Sm80ELb0ELb1ELb1ELb1ELb0ELb1ELb1ELb0EEENS1_21CollectiveEpilogueFwdINS6_IJS8_SA_S9_EEENS6_IJNS7_ILi1EEESI_SI_EEESC_SE_Li128ELb1ELb1ELb0ELb0EEENS1_19SingleTileSchedulerILb1ELb0ELb1ELi128EEEEEEEEEvNT_6ParamsE --------------------------
	.section	.nv.info._ZN7cutlass13device_kernelIN5flash19enable_sm80_to_sm89INS1_16FlashAttnFwdSm80INS1_25CollectiveMainloopFwdSm80ILi4ELi1ELb0EN4cute5tupleIJNS5_1CILi128EEENS7_ILi48EEENS7_ILi96EEEEEELi96ENS_10bfloat16_tEfNS_4arch4Sm80ELb0ELb1ELb1ELb1ELb0ELb1ELb1ELb0EEENS1_21CollectiveEpilogueFwdINS6_IJS8_SA_S9_EEENS6_IJNS7_ILi1EEESI_SI_EEESC_SE_Li128ELb1ELb1ELb0ELb0EEENS1_19SingleTileSchedulerILb1ELb0ELb1ELi128EEEEEEEEEvNT_6ParamsE,"",@"SHT_CUDA_INFO"
	.sectionflags	@""
	.align	4


	//----- nvinfo : EIATTR_CUDA_API_VERSION
	.align		4
        /*0000*/ 	.byte	0x04, 0x37
        /*0002*/ 	.short	(.L_180 - .L_179)
.L_179:
        /*0004*/ 	.word	0x00000082


	//----- nvinfo : EIATTR_KPARAM_INFO
	.align		4
.L_180:
        /*0008*/ 	.byte	0x04, 0x17
        /*000a*/ 	.short	(.L_182 - .L_181)
.L_181:
        /*000c*/ 	.word	0x00000000
        /*0010*/ 	.short	0x0000
        /*0012*/ 	.short	0x0000
        /*0014*/ 	.byte	0x00, 0xf0, 0x61, 0x10


	//----- nvinfo : EIATTR_SPARSE_MMA_MASK
	.align		4
.L_182:
        /*0018*/ 	.byte	0x03, 0x50
        /*001a*/ 	.short	0x0000


	//----- nvinfo : EIATTR_MAXREG_COUNT
	.align		4
        /*001c*/ 	.byte	0x03, 0x1b
        /*001e*/ 	.short	0x00ff


	//----- nvinfo : EIATTR_MERCURY_ISA_VERSION
	.align		4
        /*0020*/ 	.byte	0x03, 0x5f
        /*0022*/ 	.short	0x0101


	//----- nvinfo : EIATTR_EXIT_INSTR_OFFSETS
	.align		4
        /*0024*/ 	.byte	0x04, 0x1c
        /*0026*/ 	.short	(.L_184 - .L_183)


	//   ....[0]....
.L_183:
        /*0028*/ 	.word	0x00000010


	//----- nvinfo : EIATTR_MAX_THREADS
	.align		4
.L_184:
        /*002c*/ 	.byte	0x04, 0x05
        /*002e*/ 	.short	(.L_186 - .L_185)
.L_185:
        /*0030*/ 	.word	0x00000080
        /*0034*/ 	.word	0x00000001
        /*0038*/ 	.word	0x00000001


	//----- nvinfo : EIATTR_CBANK_PARAM_SIZE
	.align		4
.L_186:
        /*003c*/ 	.byte	0x03, 0x19
        /*003e*/ 	.short	0x0418


	//----- nvinfo : EIATTR_PARAM_CBANK
	.align		4
        /*0040*/ 	.byte	0x04, 0x0a
        /*0042*/ 	.short	(.L_188 - .L_187)
	.align		4
.L_187:
        /*0044*/ 	.word	index@(.nv.constant0._ZN7cutlass13device_kernelIN5flash19enable_sm80_to_sm89INS1_16FlashAttnFwdSm80INS1_25CollectiveMainloopFwdSm80ILi4ELi1ELb0EN4cute5tupleIJNS5_1CILi128EEENS7_ILi48EEENS7_ILi96EEEEEELi96ENS_10bfloat16_tEfNS_4arch4Sm80ELb0ELb1ELb1ELb1ELb0ELb1ELb1ELb0EEENS1_21CollectiveEpilogueFwdINS6_IJS8_SA_S9_EEENS6_IJNS7_ILi1EEESI_SI_EEESC_SE_Li128ELb1ELb1ELb0ELb0EEENS1_19SingleTileSchedulerILb1ELb0ELb1ELi128EEEEEEEEEvNT_6ParamsE)
        /*0048*/ 	.short	0x0210
        /*004a*/ 	.short	0x0418


	//----- nvinfo : EIATTR_SW_WAR
	.align		4
.L_188:
        /*004c*/ 	.byte	0x04, 0x36
        /*004e*/ 	.short	(.L_190 - .L_189)
.L_189:
        /*0050*/ 	.word	0x00000008
.L_190:


//--------------------- .nv.info._ZN7cutlass13device_kernelIN5flash19enable_sm80_to_sm89INS1_16FlashAttnFwdSm80INS1_25CollectiveMainloopFwdSm80ILi4ELi1ELb0EN4cute5tupleIJNS5_1CILi128EEENS7_ILi64EEENS7_ILi96EEEEEELi96ENS_10bfloat16_tEfNS_4arch4Sm80ELb1ELb0ELb1ELb0ELb0ELb0ELb1ELb0EEENS1_21CollectiveEpilogueFwdINS6_IJS8_SA_S9_EEENS6_IJNS7_ILi1EEESI_SI_EEESC_SE_Li128ELb0ELb1ELb0ELb0EEENS1_30DynamicPersistentTileSchedulerILi128ELi128ELb0ELb1ELb0EEEEEEEEEvNT_6ParamsE --------------------------
	.section	.nv.info._ZN7cutlass13device_kernelIN5flash19enable_sm80_to_sm89INS1_16FlashAttnFwdSm80INS1_25CollectiveMainloopFwdSm80ILi4ELi1ELb0EN4cute5tupleIJNS5_1CILi128EEENS7_ILi64EEENS7_ILi96EEEEEELi96ENS_10bfloat16_tEfNS_4arch4Sm80ELb1ELb0ELb1ELb0ELb0ELb0ELb1ELb0EEENS1_21CollectiveEpilogueFwdINS6_IJS8_SA_S9_EEENS6_IJNS7_ILi1EEESI_SI_EEESC_SE_Li128ELb0ELb1ELb0ELb0EEENS1_30DynamicPersistentTileSchedulerILi128ELi128ELb0ELb1ELb0EEEEEEEEEvNT_6ParamsE,"",@"SHT_CUDA_INFO"
	.sectionflags	@""
	.align	4


	//----- nvinfo : EIATTR_CUDA_API_VERSION
	.align		4
        /*0000*/ 	.byte	0x04, 0x37
        /*0002*/ 	.short	(.L_192 - .L_191)
.L_191:
        /*0004*/ 	.word	0x00000082


	//----- nvinfo : EIATTR_KPARAM_INFO
	.align		4
.L_192:
        /*0008*/ 	.byte	0x04, 0x17
        /*000a*/ 	.short	(.L_194 - .L_193)
.L_193:
        /*000c*/ 	.word	0x00000000
        /*0010*/ 	.short	0x0000
        /*0012*/ 	.short	0x0000
        /*0014*/ 	.byte	0x00, 0xf0, 0xa1, 0x10


	//----- nvinfo : EIATTR_SPARSE_MMA_MASK
	.align		4
.L_194:
        /*0018*/ 	.byte	0x03, 0x50
        /*001a*/ 	.short	0x0000


	//----- nvinfo : EIATTR_MAXREG_COUNT
	.align		4
        /*001c*/ 	.byte	0x03, 0x1b
        /*001e*/ 	.short	0x00ff


	//----- nvinfo : EIATTR_MERCURY_ISA_VERSION
	.align		4
        /*0020*/ 	.byte	0x03, 0x5f
        /*0022*/ 	.short	0x0101


	//----- nvinfo : EIATTR_EXIT_INSTR_OFFSETS
	.align		4
        /*0024*/ 	.byte	0x04, 0x1c
        /*0026*/ 	.short	(.L_196 - .L_195)


	//   ....[0]....
.L_195:
        /*0028*/ 	.word	0x00000010


	//----- nvinfo : EIATTR_MAX_THREADS
	.align		4
.L_196:
        /*002c*/ 	.byte	0x04, 0x05
        /*002e*/ 	.short	(.L_198 - .L_197)
.L_197:
        /*0030*/ 	.word	0x00000080
        /*0034*/ 	.word	0x00000001
        /*0038*/ 	.word	0x00000001


	//----- nvinfo : EIATTR_CBANK_PARAM_SIZE
	.align		4
.L_198:
        /*003c*/ 	.byte	0x03, 0x19
        /*003e*/ 	.short	0x0428


	//----- nvinfo : EIATTR_PARAM_CBANK
	.align		4
        /*0040*/ 	.byte	0x04, 0x0a
        /*0042*/ 	.short	(.L_200 - .L_199)
	.align		4
.L_199:
        /*0044*/ 	.word	index@(.nv.constant0._ZN7cutlass13device_kernelIN5flash19enable_sm80_to_sm89INS1_16FlashAttnFwdSm80INS1_25CollectiveMainloopFwdSm80ILi4ELi1ELb0EN4cute5tupleIJNS5_1CILi128EEENS7_ILi64EEENS7_ILi96EEEEEELi96ENS_10bfloat16_tEfNS_4arch4Sm80ELb1ELb0ELb1ELb0ELb0ELb0ELb1ELb0EEENS1_21CollectiveEpilogueFwdINS6_IJS8_SA_S9_EEENS6_IJNS7_ILi1EEESI_SI_EEESC_SE_Li128ELb0ELb1ELb0ELb0EEENS1_30DynamicPersistentTileSchedulerILi128ELi128ELb0ELb1ELb0EEEEEEEEEvNT_6ParamsE)
        /*0048*/ 	.short	0x0210
        /*004a*/ 	.short	0x0428


	//----- nvinfo : EIATTR_SW_WAR
	.align		4
.L_200:
        /*004c*/ 	.byte	0x04, 0x36
        /*004e*/ 	.short	(.L_202 - .L_201)
.L_201:
        /*0050*/ 	.word	0x00000008
.L_202:


//--------------------- .nv.info._ZN7cutlass13device_kernelIN5flash19enable_sm80_to_sm89INS1_16FlashAttnFwdSm80INS1_25CollectiveMainloopFwdSm80ILi4ELi1ELb0EN4cute5tupleIJNS5_1CILi128EEENS7_ILi64EEENS7_ILi96EEEEEELi96ENS_10bfloat16_tEfNS_4arch4Sm80ELb1ELb0ELb1ELb1ELb0ELb0ELb1ELb0EEENS1_21CollectiveEpilogueFwdINS6_IJS8_SA_S9_EEENS6_IJNS7_ILi1EEESI_SI_EEESC_SE_Li128ELb1ELb1ELb0ELb0EEENS1_19SingleTileSchedulerILb1ELb0ELb1ELi128EEEEEEEEEvNT_6ParamsE --------------------------
	.section	.nv.info._ZN7cutlass13device_kernelIN5flash19enable_sm80_to_sm89INS1_16FlashAttnFwdSm80INS1_25CollectiveMainloopFwdSm80ILi4ELi1ELb0EN4cute5tupleIJNS5_1CILi128EEENS7_ILi64EEENS7_ILi96EEEEEELi96ENS_10bfloat16_tEfNS_4arch4Sm80ELb1ELb0ELb1ELb1ELb0ELb0ELb1ELb0EEENS1_21CollectiveEpilogueFwdINS6_IJS8_SA_S9_EEENS6_IJNS7_ILi1EEESI_SI_EEESC_SE_Li128ELb1ELb1ELb0ELb0EEENS1_19SingleTileSchedulerILb1ELb0ELb1ELi128EEEEEEEEEvNT_6ParamsE,"",@"SHT_CUDA_INFO"
	.sectionflags	@""
	.align	4


	//----- nvinfo : EIATTR_CUDA_API_VERSION
	.align		4
        /*0000*/ 	.byte	0x04, 0x37
        /*0002*/ 	.short	(.L_204 - .L_203)
.L_203:
        /*0004*/ 	.word	0x00000082


	//----- nvinfo : EIATTR_KPARAM_INFO
	.align		4
.L_204:
        /*0008*/ 	.byte	0x04, 0x17
        /*000a*/ 	.short	(.L_206 - .L_205)
.L_205:
        /*000c*/ 	.word	0x00000000
        /*0010*/ 	.short	0x0000
        /*0012*/ 	.short	0x0000
        /*0014*/ 	.byte	0x00, 0xf0, 0x61, 0x10


	//----- nvinfo : EIATTR_SPARSE_MMA_MASK
	.align		4
.L_206:
        /*0018*/ 	.byte	0x03, 0x50
        /*001a*/ 	.short	0x0000


	//----- nvinfo : EIATTR_MAXREG_COUNT
	.align		4
        /*001c*/ 	.byte	0x03, 0x1b
        /*001e*/ 	.short	0x00ff


	//----- nvinfo : EIATTR_MERCURY_ISA_VERSION
	.align		4
        /*0020*/ 	.byte	0x03, 0x5f
        /*0022*/ 	.short	0x0101


	//----- nvinfo : EIATTR_EXIT_INSTR_OFFSETS
	.align		4
        /*0024*/ 	.byte	0x04, 0x1c
        /*0026*/ 	.short	(.L_208 - .L_207)


	//   ....[0]....
.L_207:
        /*0028*/ 	.word	0x00000010


	//----- nvinfo : EIATTR_MAX_THREADS
	.align		4
.L_208:
        /*002c*/ 	.byte	0x04, 0x05
        /*002e*/ 	.short	(.L_210 - .L_209)
.L_209:
        /*0030*/ 	.word	0x00000080
        /*0034*/ 	.word	0x00000001
        /*0038*/ 	.word	0x00000001


	//----- nvinfo : EIATTR_CBANK_PARAM_SIZE
	.align		4
.L_210:
        /*003c*/ 	.byte	0x03, 0x19
        /*003e*/ 	.short	0x0418


	//----- nvinfo : EIATTR_PARAM_CBANK
	.align		4
        /*0040*/ 	.byte	0x04, 0x0a
        /*0042*/ 	.short	(.L_212 - .L_211)
	.align		4
.L_211:
        /*0044*/ 	.word	index@(.nv.constant0._ZN7cutlass13device_kernelIN5flash19enable_sm80_to_sm89INS1_16FlashAttnFwdSm80INS1_25CollectiveMainloopFwdSm80ILi4ELi1ELb0EN4cute5tupleIJNS5_1CILi128EEENS7_ILi64EEENS7_ILi96EEEEEELi96ENS_10bfloat16_tEfNS_4arch4Sm80ELb1ELb0ELb1ELb1ELb0ELb0ELb1ELb0EEENS1_21CollectiveEpilogueFwdINS6_IJS8_SA_S9_EEENS6_IJNS7_ILi1EEESI_SI_EEESC_SE_Li128ELb1ELb1ELb0ELb0EEENS1_19SingleTileSchedulerILb1ELb0ELb1ELi128EEEEEEEEEvNT_6ParamsE)
        /*0048*/ 	.short	0x0210
        /*004a*/ 	.short	0x0418


	//----- nvinfo : EIATTR_SW_WAR
	.align		4
.L_212:
        /*004c*/ 	.byte	0x04, 0x36
        /*004e*/ 	.short	(.L_214 - .L_213)
.L_213:
        /*0050*/ 	.word	0x00000008
.L_214:


//--------------------- .nv.info._ZN7cutlass13device_kernelIN5flash19enable_sm80_to_sm89INS1_16FlashAttnFwdSm80INS1_25CollectiveMainloopFwdSm80ILi4ELi1ELb0EN4cute5tupleIJNS5_1CILi128EEENS7_ILi64EEENS7_ILi96EEEEEELi96ENS_10bfloat16_tEfNS_4arch4Sm80ELb1ELb0ELb1ELb1ELb0ELb1ELb1ELb0EEENS1_21CollectiveEpilogueFwdINS6_IJS8_SA_S9_EEENS6_IJNS7_ILi1EEESI_SI_EEESC_SE_Li128ELb1ELb1ELb0ELb0EEENS1_19SingleTileSchedulerILb1ELb0ELb1ELi128EEEEEEEEEvNT_6ParamsE --------------------------
	.section	.nv.info._ZN7cutlass13device_kernelIN5flash19enable_sm80_to_sm89INS1_16FlashAttnFwdSm80INS1_25CollectiveMainloopFwdSm80ILi4ELi1ELb0EN4cute5tupleIJNS5_1CILi128EEENS7_ILi64EEENS7_ILi96EEEEEELi96ENS_10bfloat16_tEfNS_4arch4Sm80ELb1ELb0ELb1ELb1ELb0ELb1ELb1ELb0EEENS1_21CollectiveEpilogueFwdINS6_IJS8_SA_S9_EEENS6_IJNS7_ILi1EEESI_SI_EEESC_SE_Li128ELb1ELb1ELb0ELb0EEENS1_19SingleTileSchedulerILb1ELb0ELb1ELi128EEEEEEEEEvNT_6ParamsE,"",@"SHT_CUDA_INFO"
	.sectionflags	@""
	.align	4


	//----- nvinfo : EIATTR_CUDA_API_VERSION
	.align		4
        /*0000*/ 	.byte	0x04, 0x37
        /*0002*/ 	.short	(.L_216 - .L_215)
.L_215:
        /*0004*/ 	.word	0x00000082


	//----- nvinfo : EIATTR_KPARAM_INFO
	.align		4
.L_216:
        /*0008*/ 	.byte	0x04, 0x17
        /*000a*/ 	.short	(.L_218 - .L_217)
.L_217:
        /*000c*/ 	.word	0x00000000
        /*0010*/ 	.short	0x0000
        /*0012*/ 	.short	0x0000
        /*0014*/ 	.byte	0x00, 0xf0, 0x61, 0x10


	//----- nvinfo : EIATTR_SPARSE_MMA_MASK
	.align		4
.L_218:
        /*0018*/ 	.byte	0x03, 0x50
        /*001a*/ 	.short	0x0000


	//----- nvinfo : EIATTR_MAXREG_COUNT
	.align		4
        /*001c*/ 	.byte	0x03, 0x1b
        /*001e*/ 	.short	0x00ff


	//----- nvinfo : EIATTR_MERCURY_ISA_VERSION
	.align		4
        /*0020*/ 	.byte	0x03, 0x5f
        /*0022*/ 	.short	0x0101


	//----- nvinfo : EIATTR_EXIT_INSTR_OFFSETS
	.align		4
        /*0024*/ 	.byte	0x04, 0x1c
        /*0026*/ 	.short	(.L_220 - .L_219)


	//   ....[0]....
.L_219:
        /*0028*/ 	.word	0x00000010


	//----- nvinfo : EIATTR_MAX_THREADS
	.align		4
.L_220:
        /*002c*/ 	.byte	0x04, 0x05
        /*002e*/ 	.short	(.L_222 - .L_221)
.L_221:
        /*0030*/ 	.word	0x00000080
        /*0034*/ 	.word	0x00000001
        /*0038*/ 	.word	0x00000001


	//----- nvinfo : EIATTR_CBANK_PARAM_SIZE
	.align		4
.L_222:
        /*003c*/ 	.byte	0x03, 0x19
        /*003e*/ 	.short	0x0418


	//----- nvinfo : EIATTR_PARAM_CBANK
	.align		4
        /*0040*/ 	.byte	0x04, 0x0a
        /*0042*/ 	.short	(.L_224 - .L_223)
	.align		4
.L_223:
        /*0044*/ 	.word	index@(.nv.constant0._ZN7cutlass13device_kernelIN5flash19enable_sm80_to_sm89INS1_16FlashAttnFwdSm80INS1_25CollectiveMainloopFwdSm80ILi4ELi1ELb0EN4cute5tupleIJNS5_1CILi128EEENS7_ILi64EEENS7_ILi96EEEEEELi96ENS_10bfloat16_tEfNS_4arch4Sm80ELb1ELb0ELb1ELb1ELb0ELb1ELb1ELb0EEENS1_21CollectiveEpilogueFwdINS6_IJS8_SA_S9_EEENS6_IJNS7_ILi1EEESI_SI_EEESC_SE_Li128ELb1ELb1ELb0ELb0EEENS1_19SingleTileSchedulerILb1ELb0ELb1ELi128EEEEEEEEEvNT_6ParamsE)
        /*0048*/ 	.short	0x0210
        /*004a*/ 	.short	0x0418


	//----- nvinfo : EIATTR_SW_WAR
	.align		4
.L_224:
        /*004c*/ 	.byte	0x04, 0x36
        /*004e*/ 	.short	(.L_226 - .L_225)
.L_225:
        /*0050*/ 	.word	0x00000008
.L_226:


//--------------------- .nv.info._ZN7cutlass13device_kernelIN5flash19enable_sm80_to_sm89INS1_16FlashAttnFwdSm80INS1_25CollectiveMainloopFwdSm80ILi4ELi1ELb0EN4cute5tupleIJNS5_1CILi128EEENS7_ILi64EEENS7_ILi96EEEEEELi96ENS_10bfloat16_tEfNS_4arch4Sm80ELb0ELb0ELb0ELb0ELb0ELb0ELb1ELb0EEENS1_21CollectiveEpilogueFwdINS6_IJS8_SA_S9_EEENS6_IJNS7_ILi1EEESI_SI_EEESC_SE_Li128ELb0ELb1ELb0ELb0EEENS1_19SingleTileSchedulerILb0ELb0ELb1ELi128EEEEEEEEEvNT_6ParamsE --------------------------
	.section	.nv.info._ZN7cutlass13device_kernelIN5flash19enable_sm80_to_sm89INS1_16FlashAttnFwdSm80INS1_25CollectiveMainloopFwdSm80ILi4ELi1ELb0EN4cute5tupleIJNS5_1CILi128EEENS7_ILi64EEENS7_ILi96EEEEEELi96ENS_10bfloat16_tEfNS_4arch4Sm80ELb0ELb0ELb0ELb0ELb0ELb0ELb1ELb0EEENS1_21CollectiveEpilogueFwdINS6_IJS8_SA_S9_EEENS6_IJNS7_ILi1EEESI_SI_EEESC_SE_Li128ELb0ELb1ELb0ELb0EEENS1_19SingleTileSchedulerILb0ELb0ELb1ELi128EEEEEEEEEvNT_6ParamsE,"",@"SHT_CUDA_INFO"
	.sectionflags	@""
	.align	4


	//----- nvinfo : EIATTR_CUDA_API_VERSION
	.align		4
        /*0000*/ 	.byte	0x04, 0x37
        /*0002*/ 	.short	(.L_228 - .L_227)
.L_227:
        /*0004*/ 	.word	0x00000082


	//----- nvinfo : EIATTR_KPARAM_INFO
	.align		4
.L_228:
        /*0008*/ 	.byte	0x04, 0x17
        /*000a*/ 	.short	(.L_230 - .L_229)
.L_229:
        /*000c*/ 	.word	0x00000000
        /*0010*/ 	.short	0x0000
        /*0012*/ 	.short	0x0000
        /*0014*/ 	.byte	0x00, 0xf0, 0x61, 0x10


	//----- nvinfo : EIATTR_SPARSE_MMA_MASK
	.align		4
.L_230:
        /*0018*/ 	.byte	0x03, 0x50
        /*001a*/ 	.short	0x0000


	//----- nvinfo : EIATTR_MAXREG_COUNT
	.align		4
        /*001c*/ 	.byte	0x03, 0x1b
        /*001e*/ 	.short	0x00ff


	//----- nvinfo : EIATTR_MERCURY_ISA_VERSION
	.align		4
        /*0020*/ 	.byte	0x03, 0x5f
        /*0022*/ 	.short	0x0101


	//----- nvinfo : EIATTR_EXIT_INSTR_OFFSETS
	.align		4
        /*0024*/ 	.byte	0x04, 0x1c
        /*0026*/ 	.short	(.L_232 - .L_231)


	//   ....[0]....
.L_231:
        /*0028*/ 	.word	0x00000010


	//----- nvinfo : EIATTR_MAX_THREADS
	.align		4
.L_232:
        /*002c*/ 	.byte	0x04, 0x05
        /*002e*/ 	.short	(.L_234 - .L_233)
.L_233:
        /*0030*/ 	.word	0x00000080
        /*0034*/ 	.word	0x00000001
        /*0038*/ 	.word	0x00000001


	//----- nvinfo : EIATTR_CBANK_PARAM_SIZE
	.align		4
.L_234:
        /*003c*/ 	.byte	0x03, 0x19
        /*003e*/ 	.short	0x0418


	//----- nvinfo : EIATTR_PARAM_CBANK
	.align		4
        /*0040*/ 	.byte	0x04, 0x0a
        /*0042*/ 	.short	(.L_236 - .L_235)
	.align		4
.L_235:
        /*0044*/ 	.word	index@(.nv.constant0._ZN7cutlass13device_kernelIN5flash19enable_sm80_to_sm89INS1_16FlashAttnFwdSm80INS1_25CollectiveMainloopFwdSm80ILi4ELi1ELb0EN4cute5tupleIJNS5_1CILi128EEENS7_ILi64EEENS7_ILi96EEEEEELi96ENS_10bfloat16_tEfNS_4arch4Sm80ELb0ELb0ELb0ELb0ELb0ELb0ELb1ELb0EEENS1_21CollectiveEpilogueFwdINS6_IJS8_SA_S9_EEENS6_IJNS7_ILi1EEESI_SI_EEESC_SE_Li128ELb0ELb1ELb0ELb0EEENS1_19SingleTileSchedulerILb0ELb0ELb1ELi128EEEEEEEEEvNT_6ParamsE)
        /*0048*/ 	.short	0x0210
        /*004a*/ 	.short	0x0418


	//----- nvinfo : EIATTR_SW_WAR
	.align		4
.L_236:
        /*004c*/ 	.byte	0x04, 0x36
        /*004e*/ 	.short	(.L_238 - .L_237)
.L_237:
        /*0050*/ 	.word	0x00000008
.L_238:


//--------------------- .nv.info._ZN7cutlass13device_kernelIN5flash19enable_sm80_to_sm89INS1_16FlashAttnFwdSm80INS1_25CollectiveMainloopFwdSm80ILi4ELi1ELb0EN4cute5tupleIJNS5_1CILi128EEENS7_ILi64EEENS7_ILi96EEEEEELi96ENS_10bfloat16_tEfNS_4arch4Sm80ELb0ELb0ELb0ELb1ELb0ELb0ELb1ELb0EEENS1_21CollectiveEpilogueFwdINS6_IJS8_SA_S9_EEENS6_IJNS7_ILi1EEESI_SI_EEESC_SE_Li128ELb1ELb1ELb0ELb0EEENS1_19SingleTileSchedulerILb1ELb0ELb1ELi128EEEEEEEEEvNT_6ParamsE --------------------------
	.section	.nv.info._ZN7cutlass13device_kernelIN5flash19enable_sm80_to_sm89INS1_16FlashAttnFwdSm80INS1_25CollectiveMainloopFwdSm80ILi4ELi1ELb0EN4cute5tupleIJNS5_1CILi128EEENS7_ILi64EEENS7_ILi96EEEEEELi96ENS_10bfloat16_tEfNS_4arch4Sm80ELb0ELb0ELb0ELb1ELb0ELb0ELb1ELb0EEENS1_21CollectiveEpilogueFwdINS6_IJS8_SA_S9_EEENS6_IJNS7_ILi1EEESI_SI_EEESC_SE_Li128ELb1ELb1ELb0ELb0EEENS1_19SingleTileSchedulerILb1ELb0ELb1ELi128EEEEEEEEEvNT_6ParamsE,"",@"SHT_CUDA_INFO"
	.sectionflags	@""
	.align	4


	//----- nvinfo : EIATTR_CUDA_API_VERSION
	.align		4
        /*0000*/ 	.byte	0x04, 0x37
        /*0002*/ 	.short	(.L_240 - .L_239)
.L_239:
        /*0004*/ 	.word	0x00000082


	//----- nvinfo : EIATTR_KPARAM_INFO
	.align		4
.L_240:
        /*0008*/ 	.byte	0x04, 0x17
        /*000a*/ 	.short	(.L_242 - .L_241)
.L_241:
        /*000c*/ 	.word	0x00000000
        /*0010*/ 	.short	0x0000
        /*0012*/ 	.short	0x0000
        /*0014*/ 	.byte	0x00, 0xf0, 0x61, 0x10


	//----- nvinfo : EIATTR_SPARSE_MMA_MASK
	.align		4
.L_242:
        /*0018*/ 	.byte	0x03, 0x50
        /*001a*/ 	.short	0x0000


	//----- nvinfo : EIATTR_MAXREG_COUNT
	.align		4
        /*001c*/ 	.byte	0x03, 0x1b
        /*001e*/ 	.short	0x00ff


	//----- nvinfo : EIATTR_MERCURY_ISA_VERSION
	.align		4
        /*0020*/ 	.byte	0x03, 0x5f
        /*0022*/ 	.short	0x0101


	//----- nvinfo : EIATTR_EXIT_INSTR_OFFSETS
	.align		4
        /*0024*/ 	.byte	0x04, 0x1c
        /*0026*/ 	.short	(.L_244 - .L_243)


	//   ....[0]....
.L_243:
        /*0028*/ 	.word	0x00000010


	//----- nvinfo : EIATTR_MAX_THREADS
	.align		4
.L_244:
        /*002c*/ 	.byte	0x04, 0x05
        /*002e*/ 	.short	(.L_246 - .L_245)
.L_245:
        /*0030*/ 	.word	0x00000080
        /*0034*/ 	.word	0x00000001
        /*0038*/ 	.word	0x00000001


	//----- nvinfo : EIATTR_CBANK_PARAM_SIZE
	.align		4
.L_246:
        /*003c*/ 	.byte	0x03, 0x19
        /*003e*/ 	.short	0x0418


	//----- nvinfo : EIATTR_PARAM_CBANK
	.align		4
        /*0040*/ 	.byte	0x04, 0x0a
        /*0042*/ 	.short	(.L_248 - .L_247)
	.align		4
.L_247:
        /*0044*/ 	.word	index@(.nv.constant0._ZN7cutlass13device_kernelIN5flash19enable_sm80_to_sm89INS1_16FlashAttnFwdSm80INS1_25CollectiveMainloopFwdSm80ILi4ELi1ELb0EN4cute5tupleIJNS5_1CILi128EEENS7_ILi64EEENS7_ILi96EEEEEELi96ENS_10bfloat16_tEfNS_4arch4Sm80ELb0ELb0ELb0ELb1ELb0ELb0ELb1ELb0EEENS1_21CollectiveEpilogueFwdINS6_IJS8_SA_S9_EEENS6_IJNS7_ILi1EEESI_SI_EEESC_SE_Li128ELb1ELb1ELb0ELb0EEENS1_19SingleTileSchedulerILb1ELb0ELb1ELi128EEEEEEEEEvNT_6ParamsE)
        /*0048*/ 	.short	0x0210
        /*004a*/ 	.short	0x0418


	//----- nvinfo : EIATTR_SW_WAR
	.align		4
.L_248:
        /*004c*/ 	.byte	0x04, 0x36
        /*004e*/ 	.short	(.L_250 - .L_249)
.L_249:
        /*0050*/ 	.word	0x00000008
.L_250:


//--------------------- .nv.info._ZN7cutlass13device_kernelIN5flash19enable_sm80_to_sm89INS1_16FlashAttnFwdSm80INS1_25CollectiveMainloopFwdSm80ILi4ELi1ELb0EN4cute5tupleIJNS5_1CILi128EEENS7_ILi64EEENS7_ILi96EEEEEELi96ENS_10bfloat16_tEfNS_4arch4Sm80ELb0ELb0ELb0ELb1ELb0ELb1ELb1ELb0EEENS1_21CollectiveEpilogueFwdINS6_IJS8_SA_S9_EEENS6_IJNS7_ILi1EEESI_SI_EEESC_SE_Li128ELb1ELb1ELb0ELb0EEENS1_19SingleTileSchedulerILb1ELb0ELb1ELi128EEEEEEEEEvNT_6ParamsE --------------------------
	.section	.nv.info._ZN7cutlass13device_kernelIN5flash19enable_sm80_to_sm89INS1_16FlashAttnFwdSm80INS1_25CollectiveMainloopFwdSm80ILi4ELi1ELb0EN4cute5tupleIJNS5_1CILi128EEENS7_ILi64EEENS7_ILi96EEEEEELi96ENS_10bfloat16_tEfNS_4arch4Sm80ELb0ELb0ELb0ELb1ELb0ELb1ELb1ELb0EEENS1_21CollectiveEpilogueFwdINS6_IJS8_SA_S9_EEENS6_IJNS7_ILi1EEESI_SI_EEESC_SE_Li128ELb1ELb1ELb0ELb0EEENS1_19SingleTileSchedulerILb1ELb0ELb1ELi128EEEEEEEEEvNT_6ParamsE,"",@"SHT_CUDA_INFO"
	.sectionflags	@""
	.align	4


	//----- nvinfo : EIATTR_CUDA_API_VERSION
	.align		4
        /*0000*/ 	.byte	0x04, 0x37
        /*0002*/ 	.short	(.L_252 - .L_251)
.L_251:
        /*0004*/ 	.word	0x00000082


	//----- nvinfo : EIATTR_KPARAM_INFO
	.align		4
.L_252:
        /*0008*/ 	.byte	0x04, 0x17
        /*000a*/ 	.short	(.L_254 - .L_253)
.L_253:
        /*000c*/ 	.word	0x00000000
        /*0010*/ 	.short	0x0000
        /*0012*/ 	.short	0x0000
        /*0014*/ 	.byte	0x00, 0xf0, 0x61, 0x10


	//----- nvinfo : EIATTR_SPARSE_MMA_MASK
	.align		4
.L_254:
        /*0018*/ 	.byte	0x03, 0x50
        /*001a*/ 	.short	0x0000


	//----- nvinfo : EIATTR_MAXREG_COUNT
	.align		4
        /*001c*/ 	.byte	0x03, 0x1b
        /*001e*/ 	.short	0x00ff


	//----- nvinfo : EIATTR_MERCURY_ISA_VERSION
	.align		4
        /*0020*/ 	.byte	0x03, 0x5f
        /*0022*/ 	.short	0x0101


	//----- nvinfo : EIATTR_EXIT_INSTR_OFFSETS
	.align		4
        /*0024*/ 	.byte	0x04, 0x1c
        /*0026*/ 	.short	(.L_256 - .L_255)


	//   ....[0]....
.L_255:
        /*0028*/ 	.word	0x00000010


	//----- nvinfo : EIATTR_MAX_THREADS
	.align		4
.L_256:
        /*002c*/ 	.byte	0x04, 0x05
        /*002e*/ 	.short	(.L_258 - .L_257)
.L_257:
        /*0030*/ 	.word	0x00000080
        /*0034*/ 	.word	0x00000001
        /*0038*/ 	.word	0x00000001


	//----- nvinfo : EIATTR_CBANK_PARAM_SIZE
	.align		4
.L_258:
        /*003c*/ 	.byte	0x03, 0x19
        /*003e*/ 	.short	0x0418


	//----- nvinfo : EIATTR_PARAM_CBANK
	.align		4
        /*0040*/ 	.byte	0x04, 0x0a
        /*0042*/ 	.short	(.L_260 - .L_259)
	.align		4
.L_259:
        /*0044*/ 	.word	index@(.nv.constant0._ZN7cutlass13device_kernelIN5flash19enable_sm80_to_sm89INS1_16FlashAttnFwdSm80INS1_25CollectiveMainloopFwdSm80ILi4ELi1ELb0EN4cute5tupleIJNS5_1CILi128EEENS7_ILi64EEENS7_ILi96EEEEEELi96ENS_10bfloat16_tEfNS_4arch4Sm80ELb0ELb0ELb0ELb1ELb0ELb1ELb1ELb0EEENS1_21CollectiveEpilogueFwdINS6_IJS8_SA_S9_EEENS6_IJNS7_ILi1EEESI_SI_EEESC_SE_Li128ELb1ELb1ELb0ELb0EEENS1_19SingleTileSchedulerILb1ELb0ELb1ELi128EEEEEEEEEvNT_6ParamsE)
        /*0048*/ 	.short	0x0210
        /*004a*/ 	.short	0x0418


	//----- nvinfo : EIATTR_SW_WAR
	.align		4
.L_260:
        /*004c*/ 	.byte	0x04, 0x36
        /*004e*/ 	.short	(.L_262 - .L_261)
.L_261:
        /*0050*/ 	.word	0x00000008
.L_262:


//--------------------- .nv.info._ZN7cutlass13device_kernelIN5flash19enable_sm80_to_sm89INS1_16FlashAttnFwdSm80INS1_25CollectiveMainloopFwdSm80ILi4ELi1ELb0EN4cute5tupleIJNS5_1CILi128EEENS7_ILi48EEENS7_ILi96EEEEEELi96ENS_10bfloat16_tEfNS_4arch4Sm80ELb0ELb1ELb0ELb0ELb0ELb0ELb1ELb0EEENS1_21CollectiveEpilogueFwdINS6_IJS8_SA_S9_EEENS6_IJNS7_ILi1EEESI_SI_EEESC_SE_Li128ELb0ELb1ELb0ELb0EEENS1_19SingleTileSchedulerILb0ELb0ELb1ELi128EEEEEEEEEvNT_6ParamsE --------------------------
	.section	.nv.info._ZN7cutlass13device_kernelIN5flash19enable_sm80_to_sm89INS1_16FlashAttnFwdSm80INS1_25CollectiveMainloopFwdSm80ILi4ELi1ELb0EN4cute5tupleIJNS5_1CILi128EEENS7_ILi48EEENS7_ILi96EEEEEELi96ENS_10bfloat16_tEfNS_4arch4Sm80ELb0ELb1ELb0ELb0ELb0ELb0ELb1ELb0EEENS1_21CollectiveEpilogueFwdINS6_IJS8_SA_S9_EEENS6_IJNS7_ILi1EEESI_SI_EEESC_SE_Li128ELb0ELb1ELb0ELb0EEENS1_19SingleTileSchedulerILb0ELb0ELb1ELi128EEEEEEEEEvNT_6ParamsE,"",@"SHT_CUDA_INFO"
	.sectionflags	@""
	.align	4


	//----- nvinfo : EIATTR_CUDA_API_VERSION
	.align		4
        /*0000*/ 	.byte	0x04, 0x37
        /*0002*/ 	.short	(.L_264 - .L_263)
.L_263:
        /*0004*/ 	.word	0x00000082


	//----- nvinfo : EIATTR_KPARAM_INFO
	.align		4
.L_264:
        /*0008*/ 	.byte	0x04, 0x17
        /*000a*/ 	.short	(.L_266 - .L_265)
.L_265:
        /*000c*/ 	.word	0x00000000
        /*0010*/ 	.short	0x0000
        /*0012*/ 	.short	0x0000
        /*0014*/ 	.byte	0x00, 0xf0, 0x61, 0x10


	//----- nvinfo : EIATTR_SPARSE_MMA_MASK
	.align		4
.L_266:
        /*0018*/ 	.byte	0x03, 0x50
        /*001a*/ 	.short	0x0000


	//----- nvinfo : EIATTR_MAXREG_COUNT
	.align		4
        /*001c*/ 	.byte	0x03, 0x1b
        /*001e*/ 	.short	0x00ff


	//----- nvinfo : EIATTR_MERCURY_ISA_VERSION
	.align		4
        /*0020*/ 	.byte	0x03, 0x5f
        /*0022*/ 	.short	0x0101


	//----- nvinfo : EIATTR_EXIT_INSTR_OFFSETS
	.align		4
        /*0024*/ 	.byte	0x04, 0x1c
        /*0026*/ 	.short	(.L_268 - .L_267)


	//   ....[0]....
.L_267:
        /*0028*/ 	.word	0x00000010


	//----- nvinfo : EIATTR_MAX_THREADS
	.align		4
.L_268:
        /*002c*/ 	.byte	0x04, 0x05
        /*002e*/ 	.short	(.L_270 - .L_269)
.L_269:
        /*0030*/ 	.word	0x00000080
        /*0034*/ 	.word	0x00000001
        /*0038*/ 	.word	0x00000001


	//----- nvinfo : EIATTR_CBANK_PARAM_SIZE
	.align		4
.L_270:
        /*003c*/ 	.byte	0x03, 0x19
        /*003e*/ 	.short	0x0418


	//----- nvinfo : EIATTR_PARAM_CBANK
	.align		4
        /*0040*/ 	.byte	0x04, 0x0a
        /*0042*/ 	.short	(.L_272 - .L_271)
	.align		4
.L_271:
        /*0044*/ 	.word	index@(.nv.constant0._ZN7cutlass13device_kernelIN5flash19enable_sm80_to_sm89INS1_16FlashAttnFwdSm80INS1_25CollectiveMainloopFwdSm80ILi4ELi1ELb0EN4cute5tupleIJNS5_1CILi128EEENS7_ILi48EEENS7_ILi96EEEEEELi96ENS_10bfloat16_tEfNS_4arch4Sm80ELb0ELb1ELb0ELb0ELb0ELb0ELb1ELb0EEENS1_21CollectiveEpilogueFwdINS6_IJS8_SA_S9_EEENS6_IJNS7_ILi1EEESI_SI_EEESC_SE_Li128ELb0ELb1ELb0ELb0EEENS1_19SingleTileSchedulerILb0ELb0ELb1ELi128EEEEEEEEEvNT_6ParamsE)
        /*0048*/ 	.short	0x0210
        /*004a*/ 	.short	0x0418


	//----- nvinfo : EIATTR_SW_WAR
	.align		4
.L_272:
        /*004c*/ 	.byte	0x04, 0x36
        /*004e*/ 	.short	(.L_274 - .L_273)
.L_273:
        /*0050*/ 	.word	0x00000008
.L_274:


//--------------------- .nv.info._ZN7cutlass13device_kernelIN5flash19enable_sm80_to_sm89INS1_16FlashAttnFwdSm80INS1_25CollectiveMainloopFwdSm80ILi4ELi1ELb0EN4cute5tupleIJNS5_1CILi128EEENS7_ILi48EEENS7_ILi96EEEEEELi96ENS_10bfloat16_tEfNS_4arch4Sm80ELb0ELb1ELb0ELb1ELb0ELb0ELb1ELb0EEENS1_21CollectiveEpilogueFwdINS6_IJS8_SA_S9_EEENS6_IJNS7_ILi1EEESI_SI_EEESC_SE_Li128ELb1ELb1ELb0ELb0EEENS1_19SingleTileSchedulerILb1ELb0ELb1ELi128EEEEEEEEEvNT_6ParamsE --------------------------
	.section	.nv.info._ZN7cutlass13device_kernelIN5flash19enable_sm80_to_sm89INS1_16FlashAttnFwdSm80INS1_25CollectiveMainloopFwdSm80ILi4ELi1ELb0EN4cute5tupleIJNS5_1CILi128EEENS7_ILi48EEENS7_ILi96EEEEEELi96ENS_10bfloat16_tEfNS_4arch4Sm80ELb0ELb1ELb0ELb1ELb0ELb0ELb1ELb0EEENS1_21CollectiveEpilogueFwdINS6_IJS8_SA_S9_EEENS6_IJNS7_ILi1EEESI_SI_EEESC_SE_Li128ELb1ELb1ELb0ELb0EEENS1_19SingleTileSchedulerILb1ELb0ELb1ELi128EEEEEEEEEvNT_6ParamsE,"",@"SHT_CUDA_INFO"
	.sectionflags	@""
	.align	4


	//----- nvinfo : EIATTR_CUDA_API_VERSION
	.align		4
        /*0000*/ 	.byte	0x04, 0x37
        /*0002*/ 	.short	(.L_276 - .L_275)
.L_275:
        /*0004*/ 	.word	0x00000082


	//----- nvinfo : EIATTR_KPARAM_INFO
	.align		4
.L_276:
        /*0008*/ 	.byte	0x04, 0x17
        /*000a*/ 	.short	(.L_278 - .L_277)
.L_277:
        /*000c*/ 	.word	0x00000000
        /*0010*/ 	.short	0x0000
        /*0012*/ 	.short	0x0000
        /*0014*/ 	.byte	0x00, 0xf0, 0x61, 0x10


	//----- nvinfo : EIATTR_SPARSE_MMA_MASK
	.align		4
.L_278:
        /*0018*/ 	.byte	0x03, 0x50
        /*001a*/ 	.short	0x0000


	//----- nvinfo : EIATTR_MAXREG_COUNT
	.align		4
        /*001c*/ 	.byte	0x03, 0x1b
        /*001e*/ 	.short	0x00ff


	//----- nvinfo : EIATTR_MERCURY_ISA_VERSION
	.align		4
        /*0020*/ 	.byte	0x03, 0x5f
        /*0022*/ 	.short	0x0101


	//----- nvinfo : EIATTR_EXIT_INSTR_OFFSETS
	.align		4
        /*0024*/ 	.byte	0x04, 0x1c
        /*0026*/ 	.short	(.L_280 - .L_279)


	//   ....[0]....
.L_279:
        /*0028*/ 	.word	0x00000010


	//----- nvinfo : EIATTR_MAX_THREADS
	.align		4
.L_280:
        /*002c*/ 	.byte	0x04, 0x05
        /*002e*/ 	.short	(.L_282 - .L_281)
.L_281:
        /*0030*/ 	.word	0x00000080
        /*0034*/ 	.word	0x00000001
        /*0038*/ 	.word	0x00000001


	//----- nvinfo : EIATTR_CBANK_PARAM_SIZE
	.align		4
.L_282:
        /*003c*/ 	.byte	0x03, 0x19
        /*003e*/ 	.short	0x0418


	//----- nvinfo : EIATTR_PARAM_CBANK
	.align		4
        /*0040*/ 	.byte	0x04, 0x0a
        /*0042*/ 	.short	(.L_284 - .L_283)
	.align		4
.L_283:
        /*0044*/ 	.word	index@(.nv.constant0._ZN7cutlass13device_kernelIN5flash19enable_sm80_to_sm89INS1_16FlashAttnFwdSm80INS1_25CollectiveMainloopFwdSm80ILi4ELi1ELb0EN4cute5tupleIJNS5_1CILi128EEENS7_ILi48EEENS7_ILi96EEEEEELi96ENS_10bfloat16_tEfNS_4arch4Sm80ELb0ELb1ELb0ELb1ELb0ELb0ELb1ELb0EEENS1_21CollectiveEpilogueFwdINS6_IJS8_SA_S9_EEENS6_IJNS7_ILi1EEESI_SI_EEESC_SE_Li128ELb1ELb1ELb0ELb0EEENS1_19SingleTileSchedulerILb1ELb0ELb1ELi128EEEEEEEEEvNT_6ParamsE)
        /*0048*/ 	.short	0x0210
        /*004a*/ 	.short	0x0418


	//----- nvinfo : EIATTR_SW_WAR
	.align		4
.L_284:
        /*004c*/ 	.byte	0x04, 0x36
        /*004e*/ 	.short	(.L_286 - .L_285)
.L_285:
        /*0050*/ 	.word	0x00000008
.L_286:


//--------------------- .nv.info._ZN7cutlass13device_kernelIN5flash19enable_sm80_to_sm89INS1_16FlashAttnFwdSm80INS1_25CollectiveMainloopFwdSm80ILi4ELi1ELb0EN4cute5tupleIJNS5_1CILi128EEENS7_ILi48EEENS7_ILi96EEEEEELi96ENS_10bfloat16_tEfNS_4arch4Sm80ELb0ELb1ELb0ELb1ELb0ELb1ELb1ELb0EEENS1_21CollectiveEpilogueFwdINS6_IJS8_SA_S9_EEENS6_IJNS7_ILi1EEESI_SI_EEESC_SE_Li128ELb1ELb1ELb0ELb0EEENS1_19SingleTileSchedulerILb1ELb0ELb1ELi128EEEEEEEEEvNT_6ParamsE --------------------------
	.section	.nv.info._ZN7cutlass13device_kernelIN5flash19enable_sm80_to_sm89INS1_16FlashAttnFwdSm80INS1_25CollectiveMainloopFwdSm80ILi4ELi1ELb0EN4cute5tupleIJNS5_1CILi128EEENS7_ILi48EEENS7_ILi96EEEEEELi96ENS_10bfloat16_tEfNS_4arch4Sm80ELb0ELb1ELb0ELb1ELb0ELb1ELb1ELb0EEENS1_21CollectiveEpilogueFwdINS6_IJS8_SA_S9_EEENS6_IJNS7_ILi1EEESI_SI_EEESC_SE_Li128ELb1ELb1ELb0ELb0EEENS1_19SingleTileSchedulerILb1ELb0ELb1ELi128EEEEEEEEEvNT_6ParamsE,"",@"SHT_CUDA_INFO"
	.sectionflags	@""
	.align	4


	//----- nvinfo : EIATTR_CUDA_API_VERSION
	.align		4
        /*0000*/ 	.byte	0x04, 0x37
        /*0002*/ 	.short	(.L_288 - .L_287)
.L_287:
        /*0004*/ 	.word	0x00000082


	//----- nvinfo : EIATTR_KPARAM_INFO
	.align		4
.L_288:
        /*0008*/ 	.byte	0x04, 0x17
        /*000a*/ 	.short	(.L_290 - .L_289)
.L_289:
        /*000c*/ 	.word	0x00000000
        /*0010*/ 	.short	0x0000
        /*0012*/ 	.short	0x0000
        /*0014*/ 	.byte	0x00, 0xf0, 0x61, 0x10


	//----- nvinfo : EIATTR_SPARSE_MMA_MASK
	.align		4
.L_290:
        /*0018*/ 	.byte	0x03, 0x50
        /*001a*/ 	.short	0x0000


	//----- nvinfo : EIATTR_MAXREG_COUNT
	.align		4
        /*001c*/ 	.byte	0x03, 0x1b
        /*001e*/ 	.short	0x00ff


	//----- nvinfo : EIATTR_MERCURY_ISA_VERSION
	.align		4
        /*0020*/ 	.byte	0x03, 0x5f
        /*0022*/ 	.short	0x0101


	//----- nvinfo : EIATTR_EXIT_INSTR_OFFSETS
	.align		4
        /*0024*/ 	.byte	0x04, 0x1c
        /*0026*/ 	.short	(.L_292 - .L_291)


	//   ....[0]....
.L_291:
        /*0028*/ 	.word	0x00000010


	//----- nvinfo : EIATTR_MAX_THREADS
	.align		4
.L_292:
        /*002c*/ 	.byte	0x04, 0x05
        /*002e*/ 	.short	(.L_294 - .L_293)
.L_293:
        /*0030*/ 	.word	0x00000080
        /*0034*/ 	.word	0x00000001
        /*0038*/ 	.word	0x00000001


	//----- nvinfo : EIATTR_CBANK_PARAM_SIZE
	.align		4
.L_294:
        /*003c*/ 	.byte	0x03, 0x19
        /*003e*/ 	.short	0x0418


	//----- nvinfo : EIATTR_PARAM_CBANK
	.align		4
        /*0040*/ 	.byte	0x04, 0x0a
        /*0042*/ 	.short	(.L_296 - .L_295)
	.align		4
.L_295:
        /*0044*/ 	.word	index@(.nv.constant0._ZN7cutlass13device_kernelIN5flash19enable_sm80_to_sm89INS1_16FlashAttnFwdSm80INS1_25CollectiveMainloopFwdSm80ILi4ELi1ELb0EN4cute5tupleIJNS5_1CILi128EEENS7_ILi48EEENS7_ILi96EEEEEELi96ENS_10bfloat16_tEfNS_4arch4Sm80ELb0ELb1ELb0ELb1ELb0ELb1ELb1ELb0EEENS1_21CollectiveEpilogueFwdINS6_IJS8_SA_S9_EEENS6_IJNS7_ILi1EEESI_SI_EEESC_SE_Li128ELb1ELb1ELb0ELb0EEENS1_19SingleTileSchedulerILb1ELb0ELb1ELi128EEEEEEEEEvNT_6ParamsE)
        /*0048*/ 	.short	0x0210
        /*004a*/ 	.short	0x0418


	//----- nvinfo : EIATTR_SW_WAR
	.align		4
.L_296:
        /*004c*/ 	.byte	0x04, 0x36
        /*004e*/ 	.short	(.L_298 - .L_297)
.L_297:
        /*0050*/ 	.word	0x00000008
.L_298:


//--------------------- .nv.info._ZN7cutlass13device_kernelIN5flash19enable_sm80_to_sm89INS1_16FlashAttnFwdSm80INS1_25CollectiveMainloopFwdSm80ILi4ELi1ELb0EN4cute5tupleIJNS5_1CILi128EEENS7_ILi64EEENS7_ILi96EEEEEELi96ENS_10bfloat16_tEfNS_4arch4Sm80ELb1ELb0ELb0ELb0ELb0ELb0ELb1ELb0EEENS1_21CollectiveEpilogueFwdINS6_IJS8_SA_S9_EEENS6_IJNS7_ILi1EEESI_SI_EEESC_SE_Li128ELb0ELb1ELb0ELb0EEENS1_30DynamicPersistentTileSchedulerILi128ELi128ELb0ELb1ELb0EEEEEEEEEvNT_6ParamsE --------------------------
	.section	.nv.info._ZN7cutlass13device_kernelIN5flash19enable_sm80_to_sm89INS1_16FlashAttnFwdSm80INS1_25CollectiveMainloopFwdSm80ILi4ELi1ELb0EN4cute5tupleIJNS5_1CILi128EEENS7_ILi64EEENS7_ILi96EEEEEELi96ENS_10bfloat16_tEfNS_4arch4Sm80ELb1ELb0ELb0ELb0ELb0ELb0ELb1ELb0EEENS1_21CollectiveEpilogueFwdINS6_IJS8_SA_S9_EEENS6_IJNS7_ILi1EEESI_SI_EEESC_SE_Li128ELb0ELb1ELb0ELb0EEENS1_30DynamicPersistentTileSchedulerILi128ELi128ELb0ELb1ELb0EEEEEEEEEvNT_6ParamsE,"",@"SHT_CUDA_INFO"
	.sectionflags	@""
	.align	4


	//----- nvinfo : EIATTR_CUDA_API_VERSION
	.align		4
        /*0000*/ 	.byte	0x04, 0x37
        /*0002*/ 	.short	(.L_300 - .L_299)
.L_299:
        /*0004*/ 	.word	0x00000082


	//----- nvinfo : EIATTR_KPARAM_INFO
	.align		4
.L_300:
        /*0008*/ 	.byte	0x04, 0x17
        /*000a*/ 	.short	(.L_302 - .L_301)
.L_301:
        /*000c*/ 	.word	0x00000000
        /*0010*/ 	.short	0x0000
        /*0012*/ 	.short	0x0000
        /*0014*/ 	.byte	0x00, 0xf0, 0xa1, 0x10


	//----- nvinfo : EIATTR_SPARSE_MMA_MASK
	.align		4
.L_302:
        /*0018*/ 	.byte	0x03, 0x50
        /*001a*/ 	.short	0x0000


	//----- nvinfo : EIATTR_MAXREG_COUNT
	.align		4
        /*001c*/ 	.byte	0x03, 0x1b
        /*001e*/ 	.short	0x00ff


	//----- nvinfo : EIATTR_MERCURY_ISA_VERSION
	.align		4
        /*0020*/ 	.byte	0x03, 0x5f
        /*0022*/ 	.short	0x0101


	//----- nvinfo : EIATTR_EXIT_INSTR_OFFSETS
	.align		4
        /*0024*/ 	.byte	0x04, 0x1c
        /*0026*/ 	.short	(.L_304 - .L_303)


	//   ....[0]....
.L_303:
        /*0028*/ 	.word	0x00000010


	//----- nvinfo : EIATTR_MAX_THREADS
	.align		4
.L_304:
        /*002c*/ 	.byte	0x04, 0x05
        /*002e*/ 	.short	(.L_306 - .L_305)
.L_305:
        /*0030*/ 	.word	0x00000080
        /*0034*/ 	.word	0x00000001
        /*0038*/ 	.word	0x00000001


	//----- nvinfo : EIATTR_CBANK_PARAM_SIZE
	.align		4
.L_306:
        /*003c*/ 	.byte	0x03, 0x19
        /*003e*/ 	.short	0x0428


	//----- nvinfo : EIATTR_PARAM_CBANK
	.align		4
        /*0040*/ 	.byte	0x04, 0x0a
        /*0042*/ 	.short	(.L_308 - .L_307)
	.align		4
.L_307:
        /*0044*/ 	.word	index@(.nv.constant0._ZN7cutlass13device_kernelIN5flash19enable_sm80_to_sm89INS1_16FlashAttnFwdSm80INS1_25CollectiveMainloopFwdSm80ILi4ELi1ELb0EN4cute5tupleIJNS5_1CILi128EEENS7_ILi64EEENS7_ILi96EEEEEELi96ENS_10bfloat16_tEfNS_4arch4Sm80ELb1ELb0ELb0ELb0ELb0ELb0ELb1ELb0EEENS1_21CollectiveEpilogueFwdINS6_IJS8_SA_S9_EEENS6_IJNS7_ILi1EEESI_SI_EEESC_SE_Li128ELb0ELb1ELb0ELb0EEENS1_30DynamicPersistentTileSchedulerILi128ELi128ELb0ELb1ELb0EEEEEEEEEvNT_6ParamsE)
        /*0048*/ 	.short	0x0210
        /*004a*/ 	.short	0x0428


	//----- nvinfo : EIATTR_SW_WAR
	.align		4
.L_308:
        /*004c*/ 	.byte	0x04, 0x36
        /*004e*/ 	.short	(.L_310 - .L_309)
.L_309:
        /*0050*/ 	.word	0x00000008
.L_310:


//--------------------- .nv.info._ZN7cutlass13device_kernelIN5flash19enable_sm80_to_sm89INS1_16FlashAttnFwdSm80INS1_25CollectiveMainloopFwdSm80ILi4ELi1ELb0EN4cute5tupleIJNS5_1CILi128EEENS7_ILi64EEENS7_ILi96EEEEEELi96ENS_10bfloat16_tEfNS_4arch4Sm80ELb1ELb0ELb0ELb1ELb0ELb0ELb1ELb0EEENS1_21CollectiveEpilogueFwdINS6_IJS8_SA_S9_EEENS6_IJNS7_ILi1EEESI_SI_EEESC_SE_Li128ELb1ELb1ELb0ELb0EEENS1_19SingleTileSchedulerILb1ELb0ELb1ELi128EEEEEEEEEvNT_6ParamsE --------------------------
	.section	.nv.info._ZN7cutlass13device_kernelIN5flash19enable_sm80_to_sm89INS1_16FlashAttnFwdSm80INS1_25CollectiveMainloopFwdSm80ILi4ELi1ELb0EN4cute5tupleIJNS5_1CILi128EEENS7_ILi64EEENS7_ILi96EEEEEELi96ENS_10bfloat16_tEfNS_4arch4Sm80ELb1ELb0ELb0ELb1ELb0ELb0ELb1ELb0EEENS1_21CollectiveEpilogueFwdINS6_IJS8_SA_S9_EEENS6_IJNS7_ILi1EEESI_SI_EEESC_SE_Li128ELb1ELb1ELb0ELb0EEENS1_19SingleTileSchedulerILb1ELb0ELb1ELi128EEEEEEEEEvNT_6ParamsE,"",@"SHT_CUDA_INFO"
	.sectionflags	@""
	.align	4


	//----- nvinfo : EIATTR_CUDA_API_VERSION
	.align		4
        /*0000*/ 	.byte	0x04, 0x37
        /*0002*/ 	.short	(.L_312 - .L_311)
.L_311:
        /*0004*/ 	.word	0x00000082


	//----- nvinfo : EIATTR_KPARAM_INFO
	.align		4
.L_312:
        /*0008*/ 	.byte	0x04, 0x17
        /*000a*/ 	.short	(.L_314 - .L_313)
.L_313:
        /*000c*/ 	.word	0x00000000
        /*0010*/ 	.short	0x0000
        /*0012*/ 	.short	0x0000
        /*0014*/ 	.byte	0x00, 0xf0, 0x61, 0x10


	//----- nvinfo : EIATTR_SPARSE_MMA_MASK
	.align		4
.L_314:
        /*0018*/ 	.byte	0x03, 0x50
        /*001a*/ 	.short	0x0000


	//----- nvinfo : EIATTR_MAXREG_COUNT
	.align		4
        /*001c*/ 	.byte	0x03, 0x1b
        /*001e*/ 	.short	0x00ff


	//----- nvinfo : EIATTR_MERCURY_ISA_VERSION
	.align		4
        /*0020*/ 	.byte	0x03, 0x5f
        /*0022*/ 	.short	0x0101


	//----- nvinfo : EIATTR_EXIT_INSTR_OFFSETS
	.align		4
        /*0024*/ 	.byte	0x04, 0x1c
        /*0026*/ 	.short	(.L_316 - .L_315)


	//   ....[0]....
.L_315:
        /*0028*/ 	.word	0x00000010


	//----- nvinfo : EIATTR_MAX_THREADS
	.align		4
.L_316:
        /*002c*/ 	.byte	0x04, 0x05
        /*002e*/ 	.short	(.L_318 - .L_317)
.L_317:
        /*0030*/ 	.word	0x00000080
        /*0034*/ 	.word	0x00000001
        /*0038*/ 	.word	0x00000001


	//----- nvinfo : EIATTR_CBANK_PARAM_SIZE
	.align		4
.L_318:
        /*003c*/ 	.byte	0x03, 0x19
        /*003e*/ 	.short	0x0418


	//----- nvinfo : EIATTR_PARAM_CBANK
	.align		4
        /*0040*/ 	.byte	0x04, 0x0a
        /*0042*/ 	.short	(.L_320 - .L_319)
	.align		4
.L_319:
        /*0044*/ 	.word	index@(.nv.constant0._ZN7cutlass13device_kernelIN5flash19enable_sm80_to_sm89INS1_16FlashAttnFwdSm80INS1_25CollectiveMainloopFwdSm80ILi4ELi1ELb0EN4cute5tupleIJNS5_1CILi128EEENS7_ILi64EEENS7_ILi96EEEEEELi96ENS_10bfloat16_tEfNS_4arch4Sm80ELb1ELb0ELb0ELb1ELb0ELb0ELb1ELb0EEENS1_21CollectiveEpilogueFwdINS6_IJS8_SA_S9_EEENS6_IJNS7_ILi1EEESI_SI_EEESC_SE_Li128ELb1ELb1ELb0ELb0EEENS1_19SingleTileSchedulerILb1ELb0ELb1ELi128EEEEEEEEEvNT_6ParamsE)
        /*0048*/ 	.short	0x0210
        /*004a*/ 	.short	0x0418


	//----- nvinfo : EIATTR_SW_WAR
	.align		4
.L_320:
        /*004c*/ 	.byte	0x04, 0x36
        /*004e*/ 	.short	(.L_322 - .L_321)
.L_321:
        /*0050*/ 	.word	0x00000008
.L_322:


//--------------------- .nv.info._ZN7cutlass13device_kernelIN5flash19enable_sm80_to_sm89INS1_16FlashAttnFwdSm80INS1_25CollectiveMainloopFwdSm80ILi4ELi1ELb0EN4cute5tupleIJNS5_1CILi128EEENS7_ILi64EEENS7_ILi96EEEEEELi96ENS_10bfloat16_tEfNS_4arch4Sm80ELb1ELb0ELb0ELb1ELb0ELb1ELb1ELb0EEENS1_21CollectiveEpilogueFwdINS6_IJS8_SA_S9_EEENS6_IJNS7_ILi1EEESI_SI_EEESC_SE_Li128ELb1ELb1ELb0ELb0EEENS1_19SingleTileSchedulerILb1ELb0ELb1ELi128EEEEEEEEEvNT_6ParamsE --------------------------
	.section	.nv.info._ZN7cutlass13device_kernelIN5flash19enable_sm80_to_sm89INS1_16FlashAttnFwdSm80INS1_25CollectiveMainloopFwdSm80ILi4ELi1ELb0EN4cute5tupleIJNS5_1CILi128EEENS7_ILi64EEENS7_ILi96EEEEEELi96ENS_10bfloat16_tEfNS_4arch4Sm80ELb1ELb0ELb0ELb1ELb0ELb1ELb1ELb0EEENS1_21CollectiveEpilogueFwdINS6_IJS8_SA_S9_EEENS6_IJNS7_ILi1EEESI_SI_EEESC_SE_Li128ELb1ELb1ELb0ELb0EEENS1_19SingleTileSchedulerILb1ELb0ELb1ELi128EEEEEEEEEvNT_6ParamsE,"",@"SHT_CUDA_INFO"
	.sectionflags	@""
	.align	4


	//----- nvinfo : EIATTR_CUDA_API_VERSION
	.align		4
        /*0000*/ 	.byte	0x04, 0x37
        /*0002*/ 	.short	(.L_324 - .L_323)
.L_323:
        /*0004*/ 	.word	0x00000082


	//----- nvinfo : EIATTR_KPARAM_INFO
	.align		4
.L_324:
        /*0008*/ 	.byte	0x04, 0x17
        /*000a*/ 	.short	(.L_326 - .L_325)
.L_325:
        /*000c*/ 	.word	0x00000000
        /*0010*/ 	.short	0x0000
        /*0012*/ 	.short	0x0000
        /*0014*/ 	.byte	0x00, 0xf0, 0x61, 0x10


	//----- nvinfo : EIATTR_SPARSE_MMA_MASK
	.align		4
.L_326:
        /*0018*/ 	.byte	0x03, 0x50
        /*001a*/ 	.short	0x0000


	//----- nvinfo : EIATTR_MAXREG_COUNT
	.align		4
        /*001c*/ 	.byte	0x03, 0x1b
        /*001e*/ 	.short	0x00ff


	//----- nvinfo : EIATTR_MERCURY_ISA_VERSION
	.align		4
        /*0020*/ 	.byte	0x03, 0x5f
        /*0022*/ 	.short	0x0101


	//----- nvinfo : EIATTR_EXIT_INSTR_OFFSETS
	.align		4
        /*0024*/ 	.byte	0x04, 0x1c
        /*0026*/ 	.short	(.L_328 - .L_327)


	//   ....[0]....
.L_327:
        /*0028*/ 	.word	0x00000010


	//----- nvinfo : EIATTR_MAX_THREADS
	.align		4
.L_328:
        /*002c*/ 	.byte	0x04, 0x05
        /*002e*/ 	.short	(.L_330 - .L_329)
.L_329:
        /*0030*/ 	.word	0x00000080
        /*0034*/ 	.word	0x00000001
        /*0038*/ 	.word	0x00000001


	//----- nvinfo : EIATTR_CBANK_PARAM_SIZE
	.align		4
.L_330:
        /*003c*/ 	.byte	0x03, 0x19
        /*003e*/ 	.short	0x0418


	//----- nvinfo : EIATTR_PARAM_CBANK
	.align		4
        /*0040*/ 	.byte	0x04, 0x0a
        /*0042*/ 	.short	(.L_332 - .L_331)
	.align		4
.L_331:
        /*0044*/ 	.word	index@(.nv.constant0._ZN7cutlass13device_kernelIN5flash19enable_sm80_to_sm89INS1_16FlashAttnFwdSm80INS1_25CollectiveMainloopFwdSm80ILi4ELi1ELb0EN4cute5tupleIJNS5_1CILi128EEENS7_ILi64EEENS7_ILi96EEEEEELi96ENS_10bfloat16_tEfNS_4arch4Sm80ELb1ELb0ELb0ELb1ELb0ELb1ELb1ELb0EEENS1_21CollectiveEpilogueFwdINS6_IJS8_SA_S9_EEENS6_IJNS7_ILi1EEESI_SI_EEESC_SE_Li128ELb1ELb1ELb0ELb0EEENS1_19SingleTileSchedulerILb1ELb0ELb1ELi128EEEEEEEEEvNT_6ParamsE)
        /*0048*/ 	.short	0x0210
        /*004a*/ 	.short	0x0418


	//----- nvinfo : EIATTR_SW_WAR
	.align		4
.L_332:
        /*004c*/ 	.byte	0x04, 0x36
        /*004e*/ 	.short	(.L_334 - .L_333)
.L_333:
        /*0050*/ 	.word	0x00000008
.L_334:


//--------------------- .nv.callgraph             --------------------------
	.section	.nv.callgraph,"",@"SHT_CUDA_CALLGRAPH"
	.align	4
	.sectionentsize	8
	.align		4
        /*0000*/ 	.word	0x00000000
	.align		4
        /*0004*/ 	.word	0xffffffff
	.align		4
        /*0008*/ 	.word	0x00000000
	.align		4
        /*000c*/ 	.word	0xfffffffe
	.align		4
        /*0010*/ 	.word	0x00000000
	.align		4
        /*0014*/ 	.word	0xfffffffd
	.align		4
        /*0018*/ 	.word	0x00000000
	.align		4
        /*001c*/ 	.word	0xfffffffc


//--------------------- .nv.constant4             --------------------------
	.section	.nv.constant4,"a",@progbits
	.align	8
	.align		8
.nv.constant4:
        /*0000*/ 	.dword	_ZN76_INTERNAL_80cec074_40_flash_fwd_hdim96_bf16_softcapall_sm80_cu_cb12e5b6_38684cuda3std3__45__cpo5beginE
	.align		8
        /*0008*/ 	.dword	_ZN76_INTERNAL_80cec074_40_flash_fwd_hdim96_bf16_softcapall_sm80_cu_cb12e5b6_38684cuda3std3__45__cpo3endE
	.align		8
        /*0010*/ 	.dword	_ZN76_INTERNAL_80cec074_40_flash_fwd_hdim96_bf16_softcapall_sm80_cu_cb12e5b6_38684cuda3std3__45__cpo6cbeginE
	.align		8
        /*0018*/ 	.dword	_ZN76_INTERNAL_80cec074_40_flash_fwd_hdim96_bf16_softcapall_sm80_cu_cb12e5b6_38684cuda3std3__45__cpo4cendE
	.align		8
        /*0020*/ 	.dword	_ZN76_INTERNAL_80cec074_40_flash_fwd_hdim96_bf16_softcapall_sm80_cu_cb12e5b6_38684cuda3std3__478_GLOBAL__N__80cec074_40_flash_fwd_hdim96_bf16_softcapall_sm80_cu_cb12e5b6_38686ignoreE
	.align		8
        /*0028*/ 	.dword	_ZN76_INTERNAL_80cec074_40_flash_fwd_hdim96_bf16_softcapall_sm80_cu_cb12e5b6_38684cuda3std3__419piecewise_constructE
	.align		8
        /*0030*/ 	.dword	_ZN76_INTERNAL_80cec074_40_flash_fwd_hdim96_bf16_softcapall_sm80_cu_cb12e5b6_38684cuda3std3__48in_placeE
	.align		8
        /*0038*/ 	.dword	_ZN76_INTERNAL_80cec074_40_flash_fwd_hdim96_bf16_softcapall_sm80_cu_cb12e5b6_38684cuda3std6ranges3__45__cpo4swapE
	.align		8
        /*0040*/ 	.dword	_ZN76_INTERNAL_80cec074_40_flash_fwd_hdim96_bf16_softcapall_sm80_cu_cb12e5b6_38684cuda3std6ranges3__45__cpo9iter_moveE
	.align		8
        /*0048*/ 	.dword	_ZN76_INTERNAL_80cec074_40_flash_fwd_hdim96_bf16_softcapall_sm80_cu_cb12e5b6_38684cute7productE
	.align		8
        /*0050*/ 	.dword	_ZN76_INTERNAL_80cec074_40_flash_fwd_hdim96_bf16_softcapall_sm80_cu_cb12e5b6_38684cute1_E


//--------------------- .text._ZN7cutlass13device_kernelIN5flash19enable_sm80_to_sm89INS1_16FlashAttnFwdSm80INS1_25CollectiveMainloopFwdSm80ILi4ELi1ELb0EN4cute5tupleIJNS5_1CILi128EEENS7_ILi64EEENS7_ILi96EEEEEELi96ENS_10bfloat16_tEfNS_4arch4Sm80ELb0ELb0ELb1ELb0ELb0ELb0ELb1ELb0EEENS1_21CollectiveEpilogueFwdINS6_IJS8_SA_S9_EEENS6_IJNS7_ILi1EEESI_SI_EEESC_SE_Li128ELb0ELb1ELb0ELb0EEENS1_19SingleTileSchedulerILb0ELb0ELb1ELi128EEEEEEEEEvNT_6ParamsE --------------------------
	.section	.text._ZN7cutlass13device_kernelIN5flash19enable_sm80_to_sm89INS1_16FlashAttnFwdSm80INS1_25CollectiveMainloopFwdSm80ILi4ELi1ELb0EN4cute5tupleIJNS5_1CILi128EEENS7_ILi64EEENS7_ILi96EEEEEELi96ENS_10bfloat16_tEfNS_4arch4Sm80ELb0ELb0ELb1ELb0ELb0ELb0ELb1ELb0EEENS1_21CollectiveEpilogueFwdINS6_IJS8_SA_S9_EEENS6_IJNS7_ILi1EEESI_SI_EEESC_SE_Li128ELb0ELb1ELb0ELb0EEENS1_19SingleTileSchedulerILb0ELb0ELb1ELi128EEEEEEEEEvNT_6ParamsE,"ax",@progbits
	.align	128
.text._ZN7cutlass13device_kernelIN5flash19enable_sm80_to_sm89INS1_16FlashAttnFwdSm80INS1_25CollectiveMainloopFwdSm80ILi4ELi1ELb0EN4cute5tupleIJNS5_1CILi128EEENS7_ILi64EEENS7_ILi96EEEEEELi96ENS_10bfloat16_tEfNS_4arch4Sm80ELb0ELb0ELb1ELb0ELb0ELb0ELb1ELb0EEENS1_21CollectiveEpilogueFwdINS6_IJS8_SA_S9_EEENS6_IJNS7_ILi1EEESI_SI_EEESC_SE_Li128ELb0ELb1ELb0ELb0EEENS1_19SingleTileSchedulerILb0ELb0ELb1ELi128EEEEEEEEEvNT_6ParamsE:
        .type           _ZN7cutlass13device_kernelIN5flash19enable_sm80_to_sm89INS1_16FlashAttnFwdSm80INS1_25CollectiveMainloopFwdSm80ILi4ELi1ELb0EN4cute5tupleIJNS5_1CILi128EEENS7_ILi64EEENS7_ILi96EEEEEELi96ENS_10bfloat16_tEfNS_4arch4Sm80ELb0ELb0ELb1ELb0ELb0ELb0ELb1ELb0EEENS1_21CollectiveEpilogueFwdINS6_IJS8_SA_S9_EEENS6_IJNS7_ILi1EEESI_SI_EEESC_SE_Li128ELb0ELb1ELb0ELb0EEENS1_19SingleTileSchedulerILb0ELb0ELb1ELi128EEEEEEEEEvNT_6ParamsE,@function
        .size           _ZN7cutlass13device_kernelIN5flash19enable_sm80_to_sm89INS1_16FlashAttnFwdSm80INS1_25CollectiveMainloopFwdSm80ILi4ELi1ELb0EN4cute5tupleIJNS5_1CILi128EEENS7_ILi64EEENS7_ILi96EEEEEELi96ENS_10bfloat16_tEfNS_4arch4Sm80ELb0ELb0ELb1ELb0ELb0ELb0ELb1ELb0EEENS1_21CollectiveEpilogueFwdINS6_IJS8_SA_S9_EEENS6_IJNS7_ILi1EEESI_SI_EEESC_SE_Li128ELb0ELb1ELb0ELb0EEENS1_19SingleTileSchedulerILb0ELb0ELb1ELi128EEEEEEEEEvNT_6ParamsE,(.L_x_18 - _ZN7cutlass13device_kernelIN5flash19enable_sm80_to_sm89INS1_16FlashAttnFwdSm80INS1_25CollectiveMainloopFwdSm80ILi4ELi1ELb0EN4cute5tupleIJNS5_1CILi128EEENS7_ILi64EEENS7_ILi96EEEEEELi96ENS_10bfloat16_tEfNS_4arch4Sm80ELb0ELb0ELb1ELb0ELb0ELb0ELb1ELb0EEENS1_21CollectiveEpilogueFwdINS6_IJS8_SA_S9_EEENS6_IJNS7_ILi1EEESI_SI_EEESC_SE_Li128ELb0ELb1ELb0ELb0EEENS1_19SingleTileSchedulerILb0ELb0ELb1ELi128EEEEEEEEEvNT_6ParamsE)
        .other          _ZN7cutlass13device_kernelIN5flash19enable_sm80_to_sm89INS1_16FlashAttnFwdSm80INS1_25CollectiveMainloopFwdSm80ILi4ELi1ELb0EN4cute5tupleIJNS5_1CILi128EEENS7_ILi64EEENS7_ILi96EEEEEELi96ENS_10bfloat16_tEfNS_4arch4Sm80ELb0ELb0ELb1ELb0ELb0ELb0ELb1ELb0EEENS1_21CollectiveEpilogueFwdINS6_IJS8_SA_S9_EEENS6_IJNS7_ILi1EEESI_SI_EEESC_SE_Li128ELb0ELb1ELb0ELb0EEENS1_19SingleTileSchedulerILb0ELb0ELb1ELi128EEEEEEEEEvNT_6ParamsE,@"STO_CUDA_ENTRY STV_DEFAULT"
_ZN7cutlass13device_kernelIN5flash19enable_sm80_to_sm89INS1_16FlashAttnFwdSm80INS1_25CollectiveMainloopFwdSm80ILi4ELi1ELb0EN4cute5tupleIJNS5_1CILi128EEENS7_ILi64EEENS7_ILi96EEEEEELi96ENS_10bfloat16_tEfNS_4arch4Sm80ELb0ELb0ELb1ELb0ELb0ELb0ELb1ELb0EEENS1_21CollectiveEpilogueFwdINS6_IJS8_SA_S9_EEENS6_IJNS7_ILi1EEESI_SI_EEESC_SE_Li128ELb0ELb1ELb0ELb0EEENS1_19SingleTileSchedulerILb0ELb0ELb1ELi128EEEEEEEEEvNT_6ParamsE:
[----:B------:R-:W-:Y:S01]  /*0000*/  LDC R1, c[0x0][0x28] ;  /* 0x00000a00ff017b82 */ /* 0x000fe20000000800 */
[----:B------:R-:W-:Y:S05]  /*0010*/  EXIT ;  /* 0x000000000000794d */ /* 0x000fea0003800000 */
.L_x_0:
[----:B------:R-:W-:-:S00]  /*0020*/  BRA `(.L_x_0) ;  /* 0xfffffffc00fc7947 */ /* 0x000fc0000383ffff */
[----:B------:R-:W-:-:S00]  /*0030*/  NOP ;  /* 0x0000000000007918 */ /* 0x000fc00000000000 */
        /* <DEDUP_REMOVED lines=12> */
.L_x_18:


//--------------------- .text._ZN7cutlass13device_kernelIN5flash19enable_sm80_to_sm89INS1_16FlashAttnFwdSm80INS1_25CollectiveMainloopFwdSm80ILi4ELi1ELb0EN4cute5tupleIJNS5_1CILi128EEENS7_ILi64EEENS7_ILi96EEEEEELi96ENS_10bfloat16_tEfNS_4arch4Sm80ELb0ELb0ELb1ELb1ELb0ELb0ELb1ELb0EEENS1_21CollectiveEpilogueFwdINS6_IJS8_SA_S9_EEENS6_IJNS7_ILi1EEESI_SI_EEESC_SE_Li128ELb1ELb1ELb0ELb0EEENS1_19SingleTileSchedulerILb1ELb0ELb1ELi128EEEEEEEEEvNT_6ParamsE --------------------------
	.section	.text._ZN7cutlass13device_kernelIN5flash19enable_sm80_to_sm89INS1_16FlashAttnFwdSm80INS1_25CollectiveMainloopFwdSm80ILi4ELi1ELb0EN4cute5tupleIJNS5_1CILi128EEENS7_ILi64EEENS7_ILi96EEEEEELi96ENS_10bfloat16_tEfNS_4arch4Sm80ELb0ELb0ELb1ELb1ELb0ELb0ELb1ELb0EEENS1_21CollectiveEpilogueFwdINS6_IJS8_SA_S9_EEENS6_IJNS7_ILi1EEESI_SI_EEESC_SE_Li128ELb1ELb1ELb0ELb0EEENS1_19SingleTileSchedulerILb1ELb0ELb1ELi128EEEEEEEEEvNT_6ParamsE,"ax",@progbits
	.align	128
.text._ZN7cutlass13device_kernelIN5flash19enable_sm80_to_sm89INS1_16FlashAttnFwdSm80INS1_25CollectiveMainloopFwdSm80ILi4ELi1ELb0EN4cute5tupleIJNS5_1CILi128EEENS7_ILi64EEENS7_ILi96EEEEEELi96ENS_10bfloat16_tEfNS_4arch4Sm80ELb0ELb0ELb1ELb1ELb0ELb0ELb1ELb0EEENS1_21CollectiveEpilogueFwdINS6_IJS8_SA_S9_EEENS6_IJNS7_ILi1EEESI_SI_EEESC_SE_Li128ELb1ELb1ELb0ELb0EEENS1_19SingleTileSchedulerILb1ELb0ELb1ELi128EEEEEEEEEvNT_6ParamsE:
        .type           _ZN7cutlass13device_kernelIN5flash19enable_sm80_to_sm89INS1_16FlashAttnFwdSm80INS1_25CollectiveMainloopFwdSm80ILi4ELi1ELb0EN4cute5tupleIJNS5_1CILi128EEENS7_ILi64EEENS7_ILi96EEEEEELi96ENS_10bfloat16_tEfNS_4arch4Sm80ELb0ELb0ELb1ELb1ELb0ELb0ELb1ELb0EEENS1_21CollectiveEpilogueFwdINS6_IJS8_SA_S9_EEENS6_IJNS7_ILi1EEESI_SI_EEESC_SE_Li128ELb1ELb1ELb0ELb0EEENS1_19SingleTileSchedulerILb1ELb0ELb1ELi128EEEEEEEEEvNT_6ParamsE,@function
        .size           _ZN7cutlass13device_kernelIN5flash19enable_sm80_to_sm89INS1_16FlashAttnFwdSm80INS1_25CollectiveMainloopFwdSm80ILi4ELi1ELb0EN4cute5tupleIJNS5_1CILi128EEENS7_ILi64EEENS7_ILi96EEEEEELi96ENS_10bfloat16_tEfNS_4arch4Sm80ELb0ELb0ELb1ELb1ELb0ELb0ELb1ELb0EEENS1_21CollectiveEpilogueFwdINS6_IJS8_SA_S9_EEENS6_IJNS7_ILi1EEESI_SI_EEESC_SE_Li128ELb1ELb1ELb0ELb0EEENS1_19SingleTileSchedulerILb1ELb0ELb1ELi128EEEEEEEEEvNT_6ParamsE,(.L_x_19 - _ZN7cutlass13device_kernelIN5flash19enable_sm80_to_sm89INS1_16FlashAttnFwdSm80INS1_25CollectiveMainloopFwdSm80ILi4ELi1ELb0EN4cute5tupleIJNS5_1CILi128EEENS7_ILi64EEENS7_ILi96EEEEEELi96ENS_10bfloat16_tEfNS_4arch4Sm80ELb0ELb0ELb1ELb1ELb0ELb0ELb1ELb0EEENS1_21CollectiveEpilogueFwdINS6_IJS8_SA_S9_EEENS6_IJNS7_ILi1EEESI_SI_EEESC_SE_Li128ELb1ELb1ELb0ELb0EEENS1_19SingleTileSchedulerILb1ELb0ELb1ELi128EEEEEEEEEvNT_6ParamsE)
        .other          _ZN7cutlass13device_kernelIN5flash19enable_sm80_to_sm89INS1_16FlashAttnFwdSm80INS1_25CollectiveMainloopFwdSm80ILi4ELi1ELb0EN4cute5tupleIJNS5_1CILi128EEENS7_ILi64EEENS7_ILi96EEEEEELi96ENS_10bfloat16_tEfNS_4arch4Sm80ELb0ELb0ELb1ELb1ELb0ELb0ELb1ELb0EEENS1_21CollectiveEpilogueFwdINS6_IJS8_SA_S9_EEENS6_IJNS7_ILi1EEESI_SI_EEESC_SE_Li128ELb1ELb1ELb0ELb0EEENS1_19SingleTileSchedulerILb1ELb0ELb1ELi128EEEEEEEEEvNT_6ParamsE,@"STO_CUDA_ENTRY STV_DEFAULT"
_ZN7cutlass13device_kernelIN5flash19enable_sm80_to_sm89INS1_16FlashAttnFwdSm80INS1_25CollectiveMainloopFwdSm80ILi4ELi1ELb0EN4cute5tupleIJNS5_1CILi128EEENS7_ILi64EEENS7_ILi96EEEEEELi96ENS_10bfloat16_tEfNS_4arch4Sm80ELb0ELb0ELb1ELb1ELb0ELb0ELb1ELb0EEENS1_21CollectiveEpilogueFwdINS6_IJS8_SA_S9_EEENS6_IJNS7_ILi1EEESI_SI_EEESC_SE_Li128ELb1ELb1ELb0ELb0EEENS1_19SingleTileSchedulerILb1ELb0ELb1ELi128EEEEEEEEEvNT_6ParamsE:
[----:B------:R-:W-:Y:S01]  /*0000*/  LDC R1, c[0x0][0x28] ;  /* 0x00000a00ff017b82 */ /* 0x000fe20000000800 */
[----:B------:R-:W-:Y:S05]  /*0010*/  EXIT ;  /* 0x000000000000794d */ /* 0x000fea0003800000 */
.L_x_1:
        /* <DEDUP_REMOVED lines=14> */
.L_x_19:


//--------------------- .text._ZN7cutlass13device_kernelIN5flash19enable_sm80_to_sm89INS1_16FlashAttnFwdSm80INS1_25CollectiveMainloopFwdSm80ILi4ELi1ELb0EN4cute5tupleIJNS5_1CILi128EEENS7_ILi64EEENS7_ILi96EEEEEELi96ENS_10bfloat16_tEfNS_4arch4Sm80ELb0ELb0ELb1ELb1ELb0ELb1ELb1ELb0EEENS1_21CollectiveEpilogueFwdINS6_IJS8_SA_S9_EEENS6_IJNS7_ILi1EEESI_SI_EEESC_SE_Li128ELb1ELb1ELb0ELb0EEENS1_19SingleTileSchedulerILb1ELb0ELb1ELi128EEEEEEEEEvNT_6ParamsE --------------------------
	.section	.text._ZN7cutlass13device_kernelIN5flash19enable_sm80_to_sm89INS1_16FlashAttnFwdSm80INS1_25CollectiveMainloopFwdSm80ILi4ELi1ELb0EN4cute5tupleIJNS5_1CILi128EEENS7_ILi64EEENS7_ILi96EEEEEELi96ENS_10bfloat16_tEfNS_4arch4Sm80ELb0ELb0ELb1ELb1ELb0ELb1ELb1ELb0EEENS1_21CollectiveEpilogueFwdINS6_IJS8_SA_S9_EEENS6_IJNS7_ILi1EEESI_SI_EEESC_SE_Li128ELb1ELb1ELb0ELb0EEENS1_19SingleTileSchedulerILb1ELb0ELb1ELi128EEEEEEEEEvNT_6ParamsE,"ax",@progbits
	.align	128
.text._ZN7cutlass13device_kernelIN5flash19enable_sm80_to_sm89INS1_16FlashAttnFwdSm80INS1_25CollectiveMainloopFwdSm80ILi4ELi1ELb0EN4cute5tupleIJNS5_1CILi128EEENS7_ILi64EEENS7_ILi96EEEEEELi96ENS_10bfloat16_tEfNS_4arch4Sm80ELb0ELb0ELb1ELb1ELb0ELb1ELb1ELb0EEENS1_21CollectiveEpilogueFwdINS6_IJS8_SA_S9_EEENS6_IJNS7_ILi1EEESI_SI_EEESC_SE_Li128ELb1ELb1ELb0ELb0EEENS1_19SingleTileSchedulerILb1ELb0ELb1ELi128EEEEEEEEEvNT_6ParamsE:
        .type           _ZN7cutlass13device_kernelIN5flash19enable_sm80_to_sm89INS1_16FlashAttnFwdSm80INS1_25CollectiveMainloopFwdSm80ILi4ELi1ELb0EN4cute5tupleIJNS5_1CILi128EEENS7_ILi64EEENS7_ILi96EEEEEELi96ENS_10bfloat16_tEfNS_4arch4Sm80ELb0ELb0ELb1ELb1ELb0ELb1ELb1ELb0EEENS1_21CollectiveEpilogueFwdINS6_IJS8_SA_S9_EEENS6_IJNS7_ILi1EEESI_SI_EEESC_SE_Li128ELb1ELb1ELb0ELb0EEENS1_19SingleTileSchedulerILb1ELb0ELb1ELi128EEEEEEEEEvNT_6ParamsE,@function
        .size           _ZN7cutlass13device_kernelIN5flash19enable_sm80_to_sm89INS1_16FlashAttnFwdSm80INS1_25CollectiveMainloopFwdSm80ILi4ELi1ELb0EN4cute5tupleIJNS5_1CILi128EEENS7_ILi64EEENS7_ILi96EEEEEELi96ENS_10bfloat16_tEfNS_4arch4Sm80ELb0ELb0ELb1ELb1ELb0ELb1ELb1ELb0EEENS1_21CollectiveEpilogueFwdINS6_IJS8_SA_S9_EEENS6_IJNS7_ILi1EEESI_SI_EEESC_SE_Li128ELb1ELb1ELb0ELb0EEENS1_19SingleTileSchedulerILb1ELb0ELb1ELi128EEEEEEEEEvNT_6ParamsE,(.L_x_20 - _ZN7cutlass13device_kernelIN5flash19enable_sm80_to_sm89INS1_16FlashAttnFwdSm80INS1_25CollectiveMainloopFwdSm80ILi4ELi1ELb0EN4cute5tupleIJNS5_1CILi128EEENS7_ILi64EEENS7_ILi96EEEEEELi96ENS_10bfloat16_tEfNS_4arch4Sm80ELb0ELb0ELb1ELb1ELb0ELb1ELb1ELb0EEENS1_21CollectiveEpilogueFwdINS6_IJS8_SA_S9_EEENS6_IJNS7_ILi1EEESI_SI_EEESC_SE_Li128ELb1ELb1ELb0ELb0EEENS1_19SingleTileSchedulerILb1ELb0ELb1ELi128EEEEEEEEEvNT_6ParamsE)
        .other          _ZN7cutlass13device_kernelIN5flash19enable_sm80_to_sm89INS1_16FlashAttnFwdSm80INS1_25CollectiveMainloopFwdSm80ILi4ELi1ELb0EN4cute5tupleIJNS5_1CILi128EEENS7_ILi64EEENS7_ILi96EEEEEELi96ENS_10bfloat16_tEfNS_4arch4Sm80ELb0ELb0ELb1ELb1ELb0ELb1ELb1ELb0EEENS1_21CollectiveEpilogueFwdINS6_IJS8_SA_S9_EEENS6_IJNS7_ILi1EEESI_SI_EEESC_SE_Li128ELb1ELb1ELb0ELb0EEENS1_19SingleTileSchedulerILb1ELb0ELb1ELi128EEEEEEEEEvNT_6ParamsE,@"STO_CUDA_ENTRY STV_DEFAULT"
_ZN7cutlass13device_kernelIN5flash19enable_sm80_to_sm89INS1_16FlashAttnFwdSm80INS1_25CollectiveMainloopFwdSm80ILi4ELi1ELb0EN4cute5tupleIJNS5_1CILi128EEENS7_ILi64EEENS7_ILi96EEEEEELi96ENS_10bfloat16_tEfNS_4arch4Sm80ELb0ELb0ELb1ELb1ELb0ELb1ELb1ELb0EEENS1_21CollectiveEpilogueFwdINS6_IJS8_SA_S9_EEENS6_IJNS7_ILi1EEESI_SI_EEESC_SE_Li128ELb1ELb1ELb0ELb0EEENS1_19SingleTileSchedulerILb1ELb0ELb1ELi128EEEEEEEEEvNT_6ParamsE:
[----:B------:R-:W-:Y:S01]  /*0000*/  LDC R1, c[0x0][0x28] ;  /* 0x00000a00ff017b82 */ /* 0x000fe20000000800 */
[----:B------:R-:W-:Y:S05]  /*0010*/  EXIT ;  /* 0x000000000000794d */ /* 0x000fea0003800000 */
.L_x_2:
        /* <DEDUP_REMOVED lines=14> */
.L_x_20:


//--------------------- .text._ZN7cutlass13device_kernelIN5flash19enable_sm80_to_sm89INS1_16FlashAttnFwdSm80INS1_25CollectiveMainloopFwdSm80ILi4ELi1ELb0EN4cute5tupleIJNS5_1CILi128EEENS7_ILi48EEENS7_ILi96EEEEEELi96ENS_10bfloat16_tEfNS_4arch4Sm80ELb0ELb1ELb1ELb0ELb0ELb0ELb1ELb0EEENS1_21CollectiveEpilogueFwdINS6_IJS8_SA_S9_EEENS6_IJNS7_ILi1EEESI_SI_EEESC_SE_Li128ELb0ELb1ELb0ELb0EEENS1_19SingleTileSchedulerILb0ELb0ELb1ELi128EEEEEEEEEvNT_6ParamsE --------------------------
	.section	.text._ZN7cutlass13device_kernelIN5flash19enable_sm80_to_sm89INS1_16FlashAttnFwdSm80INS1_25CollectiveMainloopFwdSm80ILi4ELi1ELb0EN4cute5tupleIJNS5_1CILi128EEENS7_ILi48EEENS7_ILi96EEEEEELi96ENS_10bfloat16_tEfNS_4arch4Sm80ELb0ELb1ELb1ELb0ELb0ELb0ELb1ELb0EEENS1_21CollectiveEpilogueFwdINS6_IJS8_SA_S9_EEENS6_IJNS7_ILi1EEESI_SI_EEESC_SE_Li128ELb0ELb1ELb0ELb0EEENS1_19SingleTileSchedulerILb0ELb0ELb1ELi128EEEEEEEEEvNT_6ParamsE,"ax",@progbits
	.align	128
.text._ZN7cutlass13device_kernelIN5flash19enable_sm80_to_sm89INS1_16FlashAttnFwdSm80INS1_25CollectiveMainloopFwdSm80ILi4ELi1ELb0EN4cute5tupleIJNS5_1CILi128EEENS7_ILi48EEENS7_ILi96EEEEEELi96ENS_10bfloat16_tEfNS_4arch4Sm80ELb0ELb1ELb1ELb0ELb0ELb0ELb1ELb0EEENS1_21CollectiveEpilogueFwdINS6_IJS8_SA_S9_EEENS6_IJNS7_ILi1EEESI_SI_EEESC_SE_Li128ELb0ELb1ELb0ELb0EEENS1_19SingleTileSchedulerILb0ELb0ELb1ELi128EEEEEEEEEvNT_6ParamsE:
        .type           _ZN7cutlass13device_kernelIN5flash19enable_sm80_to_sm89INS1_16FlashAttnFwdSm80INS1_25CollectiveMainloopFwdSm80ILi4ELi1ELb0EN4cute5tupleIJNS5_1CILi128EEENS7_ILi48EEENS7_ILi96EEEEEELi96ENS_10bfloat16_tEfNS_4arch4Sm80ELb0ELb1ELb1ELb0ELb0ELb0ELb1ELb0EEENS1_21CollectiveEpilogueFwdINS6_IJS8_SA_S9_EEENS6_IJNS7_ILi1EEESI_SI_EEESC_SE_Li128ELb0ELb1ELb0ELb0EEENS1_19SingleTileSchedulerILb0ELb0ELb1ELi128EEEEEEEEEvNT_6ParamsE,@function
        .size           _ZN7cutlass13device_kernelIN5flash19enable_sm80_to_sm89INS1_16FlashAttnFwdSm80INS1_25CollectiveMainloopFwdSm80ILi4ELi1ELb0EN4cute5tupleIJNS5_1CILi128EEENS7_ILi48EEENS7_ILi96EEEEEELi96ENS_10bfloat16_tEfNS_4arch4Sm80ELb0ELb1ELb1ELb0ELb0ELb0ELb1ELb0EEENS1_21CollectiveEpilogueFwdINS6_IJS8_SA_S9_EEENS6_IJNS7_ILi1EEESI_SI_EEESC_SE_Li128ELb0ELb1ELb0ELb0EEENS1_19SingleTileSchedulerILb0ELb0ELb1ELi128EEEEEEEEEvNT_6ParamsE,(.L_x_21 - _ZN7cutlass13device_kernelIN5flash19enable_sm80_to_sm89INS1_16FlashAttnFwdSm80INS1_25CollectiveMainloopFwdSm80ILi4ELi1ELb0EN4cute5tupleIJNS5_1CILi128EEENS7_ILi48EEENS7_ILi96EEEEEELi96ENS_10bfloat16_tEfNS_4arch4Sm80ELb0ELb1ELb1ELb0ELb0ELb0ELb1ELb0EEENS1_21CollectiveEpilogueFwdINS6_IJS8_SA_S9_EEENS6_IJNS7_ILi1EEESI_SI_EEESC_SE_Li128ELb0ELb1ELb0ELb0EEENS1_19SingleTileSchedulerILb0ELb0ELb1ELi128EEEEEEEEEvNT_6ParamsE)
        .other          _ZN7cutlass13device_kernelIN5flash19enable_sm80_to_sm89INS1_16FlashAttnFwdSm80INS1_25CollectiveMainloopFwdSm80ILi4ELi1ELb0EN4cute5tupleIJNS5_1CILi128EEENS7_ILi48EEENS7_ILi96EEEEEELi96ENS_10bfloat16_tEfNS_4arch4Sm80ELb0ELb1ELb1ELb0ELb0ELb0ELb1ELb0EEENS1_21CollectiveEpilogueFwdINS6_IJS8_SA_S9_EEENS6_IJNS7_ILi1EEESI_SI_EEESC_SE_Li128ELb0ELb1ELb0ELb0EEENS1_19SingleTileSchedulerILb0ELb0ELb1ELi128EEEEEEEEEvNT_6ParamsE,@"STO_CUDA_ENTRY STV_DEFAULT"
_ZN7cutlass13device_kernelIN5flash19enable_sm80_to_sm89INS1_16FlashAttnFwdSm80INS1_25CollectiveMainloopFwdSm80ILi4ELi1ELb0EN4cute5tupleIJNS5_1CILi128EEENS7_ILi48EEENS7_ILi96EEEEEELi96ENS_10bfloat16_tEfNS_4arch4Sm80ELb0ELb1ELb1ELb0ELb0ELb0ELb1ELb0EEENS1_21CollectiveEpilogueFwdINS6_IJS8_SA_S9_EEENS6_IJNS7_ILi1EEESI_SI_EEESC_SE_Li128ELb0ELb1ELb0ELb0EEENS1_19SingleTileSchedulerILb0ELb0ELb1ELi128EEEEEEEEEvNT_6ParamsE:
[----:B------:R-:W-:Y:S01]  /*0000*/  LDC R1, c[0x0][0x28] ;  /* 0x00000a00ff017b82 */ /* 0x000fe20000000800 */
[----:B------:R-:W-:Y:S05]  /*0010*/  EXIT ;  /* 0x000000000000794d */ /* 0x000fea0003800000 */
.L_x_3:
        /* <DEDUP_REMOVED lines=14> */
.L_x_21:


//--------------------- .text._ZN7cutlass13device_kernelIN5flash19enable_sm80_to_sm89INS1_16FlashAttnFwdSm80INS1_25CollectiveMainloopFwdSm80ILi4ELi1ELb0EN4cute5tupleIJNS5_1CILi128EEENS7_ILi48EEENS7_ILi96EEEEEELi96ENS_10bfloat16_tEfNS_4arch4Sm80ELb0ELb1ELb1ELb1ELb0ELb0ELb1ELb0EEENS1_21CollectiveEpilogueFwdINS6_IJS8_SA_S9_EEENS6_IJNS7_ILi1EEESI_SI_EEESC_SE_Li128ELb1ELb1ELb0ELb0EEENS1_19SingleTileSchedulerILb1ELb0ELb1ELi128EEEEEEEEEvNT_6ParamsE --------------------------
	.section	.text._ZN7cutlass13device_kernelIN5flash19enable_sm80_to_sm89INS1_16FlashAttnFwdSm80INS1_25CollectiveMainloopFwdSm80ILi4ELi1ELb0EN4cute5tupleIJNS5_1CILi128EEENS7_ILi48EEENS7_ILi96EEEEEELi96ENS_10bfloat16_tEfNS_4arch4Sm80ELb0ELb1ELb1ELb1ELb0ELb0ELb1ELb0EEENS1_21CollectiveEpilogueFwdINS6_IJS8_SA_S9_EEENS6_IJNS7_ILi1EEESI_SI_EEESC_SE_Li128ELb1ELb1ELb0ELb0EEENS1_19SingleTileSchedulerILb1ELb0ELb1ELi128EEEEEEEEEvNT_6ParamsE,"ax",@progbits
	.align	128
.text._ZN7cutlass13device_kernelIN5flash19enable_sm80_to_sm89INS1_16FlashAttnFwdSm80INS1_25CollectiveMainloopFwdSm80ILi4ELi1ELb0EN4cute5tupleIJNS5_1CILi128EEENS7_ILi48EEENS7_ILi96EEEEEELi96ENS_10bfloat16_tEfNS_4arch4Sm80ELb0ELb1ELb1ELb1ELb0ELb0ELb1ELb0EEENS1_21CollectiveEpilogueFwdINS6_IJS8_SA_S9_EEENS6_IJNS7_ILi1EEESI_SI_EEESC_SE_Li128ELb1ELb1ELb0ELb0EEENS1_19SingleTileSchedulerILb1ELb0ELb1ELi128EEEEEEEEEvNT_6ParamsE:
        .type           _ZN7cutlass13device_kernelIN5flash19enable_sm80_to_sm89INS1_16FlashAttnFwdSm80INS1_25CollectiveMainloopFwdSm80ILi4ELi1ELb0EN4cute5tupleIJNS5_1CILi128EEENS7_ILi48EEENS7_ILi96EEEEEELi96ENS_10bfloat16_tEfNS_4arch4Sm80ELb0ELb1ELb1ELb1ELb0ELb0ELb1ELb0EEENS1_21CollectiveEpilogueFwdINS6_IJS8_SA_S9_EEENS6_IJNS7_ILi1EEESI_SI_EEESC_SE_Li128ELb1ELb1ELb0ELb0EEENS1_19SingleTileSchedulerILb1ELb0ELb1ELi128EEEEEEEEEvNT_6ParamsE,@function
        .size           _ZN7cutlass13device_kernelIN5flash19enable_sm80_to_sm89INS1_16FlashAttnFwdSm80INS1_25CollectiveMainloopFwdSm80ILi4ELi1ELb0EN4cute5tupleIJNS5_1CILi128EEENS7_ILi48EEENS7_ILi96EEEEEELi96ENS_10bfloat16_tEfNS_4arch4Sm80ELb0ELb1ELb1ELb1ELb0ELb0ELb1ELb0EEENS1_21CollectiveEpilogueFwdINS6_IJS8_SA_S9_EEENS6_IJNS7_ILi1EEESI_SI_EEESC_SE_Li128ELb1ELb1ELb0ELb0EEENS1_19SingleTileSchedulerILb1ELb0ELb1ELi128EEEEEEEEEvNT_6ParamsE,(.L_x_22 - _ZN7cutlass13device_kernelIN5flash19enable_sm80_to_sm89INS1_16FlashAttnFwdSm80INS1_25CollectiveMainloopFwdSm80ILi4ELi1ELb0EN4cute5tupleIJNS5_1CILi128EEENS7_ILi48EEENS7_ILi96EEEEEELi96ENS_10bfloat16_tEfNS_4arch4Sm80ELb0ELb1ELb1ELb1ELb0ELb0ELb1ELb0EEENS1_21CollectiveEpilogueFwdINS6_IJS8_SA_S9_EEENS6_IJNS7_ILi1EEESI_SI_EEESC_SE_Li128ELb1ELb1ELb0ELb0EEENS1_19SingleTileSchedulerILb1ELb0ELb1ELi128EEEEEEEEEvNT_6ParamsE)
        .other          _ZN7cutlass13device_kernelIN5flash19enable_sm80_to_sm89INS1_16FlashAttnFwdSm80INS1_25CollectiveMainloopFwdSm80ILi4ELi1ELb0EN4cute5tupleIJNS5_1CILi128EEENS7_ILi48EEENS7_ILi96EEEEEELi96ENS_10bfloat16_tEfNS_4arch4Sm80ELb0ELb1ELb1ELb1ELb0ELb0ELb1ELb0EEENS1_21CollectiveEpilogueFwdINS6_IJS8_SA_S9_EEENS6_IJNS7_ILi1EEESI_SI_EEESC_SE_Li128ELb1ELb1ELb0ELb0EEENS1_19SingleTileSchedulerILb1ELb0ELb1ELi128EEEEEEEEEvNT_6ParamsE,@"STO_CUDA_ENTRY STV_DEFAULT"
_ZN7cutlass13device_kernelIN5flash19enable_sm80_to_sm89INS1_16FlashAttnFwdSm80INS1_25CollectiveMainloopFwdSm80ILi4ELi1ELb0EN4cute5tupleIJNS5_1CILi128EEENS7_ILi48EEENS7_ILi96EEEEEELi96ENS_10bfloat16_tEfNS_4arch4Sm80ELb0ELb1ELb1ELb1ELb0ELb0ELb1ELb0EEENS1_21CollectiveEpilogueFwdINS6_IJS8_SA_S9_EEENS6_IJNS7_ILi1EEESI_SI_EEESC_SE_Li128ELb1ELb1ELb0ELb0EEENS1_19SingleTileSchedulerILb1ELb0ELb1ELi128EEEEEEEEEvNT_6ParamsE:
[----:B------:R-:W-:Y:S01]  /*0000*/  LDC R1, c[0x0][0x28] ;  /* 0x00000a00ff017b82 */ /* 0x000fe20000000800 */
[----:B------:R-:W-:Y:S05]  /*0010*/  EXIT ;  /* 0x000000000000794d */ /* 0x000fea0003800000 */
.L_x_4:
        /* <DEDUP_REMOVED lines=14> */
.L_x_22:


//--------------------- .text._ZN7cutlass13device_kernelIN5flash19enable_sm80_to_sm89INS1_16FlashAttnFwdSm80INS1_25CollectiveMainloopFwdSm80ILi4ELi1ELb0EN4cute5tupleIJNS5_1CILi128EEENS7_ILi48EEENS7_ILi96EEEEEELi96ENS_10bfloat16_tEfNS_4arch4Sm80ELb0ELb1ELb1ELb1ELb0ELb1ELb1ELb0EEENS1_21CollectiveEpilogueFwdINS6_IJS8_SA_S9_EEENS6_IJNS7_ILi1EEESI_SI_EEESC_SE_Li128ELb1ELb1ELb0ELb0EEENS1_19SingleTileSchedulerILb1ELb0ELb1ELi128EEEEEEEEEvNT_6ParamsE --------------------------
	.section	.text._ZN7cutlass13device_kernelIN5flash19enable_sm80_to_sm89INS1_16FlashAttnFwdSm80INS1_25CollectiveMainloopFwdSm80ILi4ELi1ELb0EN4cute5tupleIJNS5_1CILi128EEENS7_ILi48EEENS7_ILi96EEEEEELi96ENS_10bfloat16_tEfNS_4arch4Sm80ELb0ELb1ELb1ELb1ELb0ELb1ELb1ELb0EEENS1_21CollectiveEpilogueFwdINS6_IJS8_SA_S9_EEENS6_IJNS7_ILi1EEESI_SI_EEESC_SE_Li128ELb1ELb1ELb0ELb0EEENS1_19SingleTileSchedulerILb1ELb0ELb1ELi128EEEEEEEEEvNT_6ParamsE,"ax",@progbits
	.align	128
.text._ZN7cutlass13device_kernelIN5flash19enable_sm80_to_sm89INS1_16FlashAttnFwdSm80INS1_25CollectiveMainloopFwdSm80ILi4ELi1ELb0EN4cute5tupleIJNS5_1CILi128EEENS7_ILi48EEENS7_ILi96EEEEEELi96ENS_10bfloat16_tEfNS_4arch4Sm80ELb0ELb1ELb1ELb1ELb0ELb1ELb1ELb0EEENS1_21CollectiveEpilogueFwdINS6_IJS8_SA_S9_EEENS6_IJNS7_ILi1EEESI_SI_EEESC_SE_Li128ELb1ELb1ELb0ELb0EEENS1_19SingleTileSchedulerILb1ELb0ELb1ELi128EEEEEEEEEvNT_6ParamsE:
        .type           _ZN7cutlass13device_kernelIN5flash19enable_sm80_to_sm89INS1_16FlashAttnFwdSm80INS1_25CollectiveMainloopFwdSm80ILi4ELi1ELb0EN4cute5tupleIJNS5_1CILi128EEENS7_ILi48EEENS7_ILi96EEEEEELi96ENS_10bfloat16_tEfNS_4arch4Sm80ELb0ELb1ELb1ELb1ELb0ELb1ELb1ELb0EEENS1_21CollectiveEpilogueFwdINS6_IJS8_SA_S9_EEENS6_IJNS7_ILi1EEESI_SI_EEESC_SE_Li128ELb1ELb1ELb0ELb0EEENS1_19SingleTileSchedulerILb1ELb0ELb1ELi128EEEEEEEEEvNT_6ParamsE,@function
        .size           _ZN7cutlass13device_kernelIN5flash19enable_sm80_to_sm89INS1_16FlashAttnFwdSm80INS1_25CollectiveMainloopFwdSm80ILi4ELi1ELb0EN4cute5tupleIJNS5_1CILi128EEENS7_ILi48EEENS7_ILi96EEEEEELi96ENS_10bfloat16_tEfNS_4arch4Sm80ELb0ELb1ELb1ELb1ELb0ELb1ELb1ELb0EEENS1_21CollectiveEpilogueFwdINS6_IJS8_SA_S9_EEENS6_IJNS7_ILi1EEESI_SI_EEESC_SE_Li128ELb1ELb1ELb0ELb0EEENS1_19SingleTileSchedulerILb1ELb0ELb1ELi128EEEEEEEEEvNT_6ParamsE,(.L_x_23 - _ZN7cutlass13device_kernelIN5flash19enable_sm80_to_sm89INS1_16FlashAttnFwdSm80INS1_25CollectiveMainloopFwdSm80ILi4ELi1ELb0EN4cute5tupleIJNS5_1CILi128EEENS7_ILi48EEENS7_ILi96EEEEEELi96ENS_10bfloat16_tEfNS_4arch4Sm80ELb0ELb1ELb1ELb1ELb0ELb1ELb1ELb0EEENS1_21CollectiveEpilogueFwdINS6_IJS8_SA_S9_EEENS6_IJNS7_ILi1EEESI_SI_EEESC_SE_Li128ELb1ELb1ELb0ELb0EEENS1_19SingleTileSchedulerILb1ELb0ELb1ELi128EEEEEEEEEvNT_6ParamsE)
        .other          _ZN7cutlass13device_kernelIN5flash19enable_sm80_to_sm89INS1_16FlashAttnFwdSm80INS1_25CollectiveMainloopFwdSm80ILi4ELi1ELb0EN4cute5tupleIJNS5_1CILi128EEENS7_ILi48EEENS7_ILi96EEEEEELi96ENS_10bfloat16_tEfNS_4arch4Sm80ELb0ELb1ELb1ELb1ELb0ELb1ELb1ELb0EEENS1_21CollectiveEpilogueFwdINS6_IJS8_SA_S9_EEENS6_IJNS7_ILi1EEESI_SI_EEESC_SE_Li128ELb1ELb1ELb0ELb0EEENS1_19SingleTileSchedulerILb1ELb0ELb1ELi128EEEEEEEEEvNT_6ParamsE,@"STO_CUDA_ENTRY STV_DEFAULT"
_ZN7cutlass13device_kernelIN5flash19enable_sm80_to_sm89INS1_16FlashAttnFwdSm80INS1_25CollectiveMainloopFwdSm80ILi4ELi1ELb0EN4cute5tupleIJNS5_1CILi128EEENS7_ILi48EEENS7_ILi96EEEEEELi96ENS_10bfloat16_tEfNS_4arch4Sm80ELb0ELb1ELb1ELb1ELb0ELb1ELb1ELb0EEENS1_21CollectiveEpilogueFwdINS6_IJS8_SA_S9_EEENS6_IJNS7_ILi1EEESI_SI_EEESC_SE_Li128ELb1ELb1ELb0ELb0EEENS1_19SingleTileSchedulerILb1ELb0ELb1ELi128EEEEEEEEEvNT_6ParamsE:
[----:B------:R-:W-:Y:S01]  /*0000*/  LDC R1, c[0x0][0x28] ;  /* 0x00000a00ff017b82 */ /* 0x000fe20000000800 */
[----:B------:R-:W-:Y:S05]  /*0010*/  EXIT ;  /* 0x000000000000794d */ /* 0x000fea0003800000 */
.L_x_5:
        /* <DEDUP_REMOVED lines=14> */
.L_x_23:


//--------------------- .text._ZN7cutlass13device_kernelIN5flash19enable_sm80_to_sm89INS1_16FlashAttnFwdSm80INS1_25CollectiveMainloopFwdSm80ILi4ELi1ELb0EN4cute5tupleIJNS5_1CILi128EEENS7_ILi64EEENS7_ILi96EEEEEELi96ENS_10bfloat16_tEfNS_4arch4Sm80ELb1ELb0ELb1ELb0ELb0ELb0ELb1ELb0EEENS1_21CollectiveEpilogueFwdINS6_IJS8_SA_S9_EEENS6_IJNS7_ILi1EEESI_SI_EEESC_SE_Li128ELb0ELb1ELb0ELb0EEENS1_30DynamicPersistentTileSchedulerILi128ELi128ELb0ELb1ELb0EEEEEEEEEvNT_6ParamsE --------------------------
	.section	.text._ZN7cutlass13device_kernelIN5flash19enable_sm80_to_sm89INS1_16FlashAttnFwdSm80INS1_25CollectiveMainloopFwdSm80ILi4ELi1ELb0EN4cute5tupleIJNS5_1CILi128EEENS7_ILi64EEENS7_ILi96EEEEEELi96ENS_10bfloat16_tEfNS_4arch4Sm80ELb1ELb0ELb1ELb0ELb0ELb0ELb1ELb0EEENS1_21CollectiveEpilogueFwdINS6_IJS8_SA_S9_EEENS6_IJNS7_ILi1EEESI_SI_EEESC_SE_Li128ELb0ELb1ELb0ELb0EEENS1_30DynamicPersistentTileSchedulerILi128ELi128ELb0ELb1ELb0EEEEEEEEEvNT_6ParamsE,"ax",@progbits
	.align	128
.text._ZN7cutlass13device_kernelIN5flash19enable_sm80_to_sm89INS1_16FlashAttnFwdSm80INS1_25CollectiveMainloopFwdSm80ILi4ELi1ELb0EN4cute5tupleIJNS5_1CILi128EEENS7_ILi64EEENS7_ILi96EEEEEELi96ENS_10bfloat16_tEfNS_4arch4Sm80ELb1ELb0ELb1ELb0ELb0ELb0ELb1ELb0EEENS1_21CollectiveEpilogueFwdINS6_IJS8_SA_S9_EEENS6_IJNS7_ILi1EEESI_SI_EEESC_SE_Li128ELb0ELb1ELb0ELb0EEENS1_30DynamicPersistentTileSchedulerILi128ELi128ELb0ELb1ELb0EEEEEEEEEvNT_6ParamsE:
        .type           _ZN7cutlass13device_kernelIN5flash19enable_sm80_to_sm89INS1_16FlashAttnFwdSm80INS1_25CollectiveMainloopFwdSm80ILi4ELi1ELb0EN4cute5tupleIJNS5_1CILi128EEENS7_ILi64EEENS7_ILi96EEEEEELi96ENS_10bfloat16_tEfNS_4arch4Sm80ELb1ELb0ELb1ELb0ELb0ELb0ELb1ELb0EEENS1_21CollectiveEpilogueFwdINS6_IJS8_SA_S9_EEENS6_IJNS7_ILi1EEESI_SI_EEESC_SE_Li128ELb0ELb1ELb0ELb0EEENS1_30DynamicPersistentTileSchedulerILi128ELi128ELb0ELb1ELb0EEEEEEEEEvNT_6ParamsE,@function
        .size           _ZN7cutlass13device_kernelIN5flash19enable_sm80_to_sm89INS1_16FlashAttnFwdSm80INS1_25CollectiveMainloopFwdSm80ILi4ELi1ELb0EN4cute5tupleIJNS5_1CILi128EEENS7_ILi64EEENS7_ILi96EEEEEELi96ENS_10bfloat16_tEfNS_4arch4Sm80ELb1ELb0ELb1ELb0ELb0ELb0ELb1ELb0EEENS1_21CollectiveEpilogueFwdINS6_IJS8_SA_S9_EEENS6_IJNS7_ILi1EEESI_SI_EEESC_SE_Li128ELb0ELb1ELb0ELb0EEENS1_30DynamicPersistentTileSchedulerILi128ELi128ELb0ELb1ELb0EEEEEEEEEvNT_6ParamsE,(.L_x_24 - _ZN7cutlass13device_kernelIN5flash19enable_sm80_to_sm89INS1_16FlashAttnFwdSm80INS1_25CollectiveMainloopFwdSm80ILi4ELi1ELb0EN4cute5tupleIJNS5_1CILi128EEENS7_ILi64EEENS7_ILi96EEEEEELi96ENS_10bfloat16_tEfNS_4arch4Sm80ELb1ELb0ELb1ELb0ELb0ELb0ELb1ELb0EEENS1_21CollectiveEpilogueFwdINS6_IJS8_SA_S9_EEENS6_IJNS7_ILi1EEESI_SI_EEESC_SE_Li128ELb0ELb1ELb0ELb0EEENS1_30DynamicPersistentTileSchedulerILi128ELi128ELb0ELb1ELb0EEEEEEEEEvNT_6ParamsE)
        .other          _ZN7cutlass13device_kernelIN5flash19enable_sm80_to_sm89INS1_16FlashAttnFwdSm80INS1_25CollectiveMainloopFwdSm80ILi4ELi1ELb0EN4cute5tupleIJNS5_1CILi128EEENS7_ILi64EEENS7_ILi96EEEEEELi96ENS_10bfloat16_tEfNS_4arch4Sm80ELb1ELb0ELb1ELb0ELb0ELb0ELb1ELb0EEENS1_21CollectiveEpilogueFwdINS6_IJS8_SA_S9_EEENS6_IJNS7_ILi1EEESI_SI_EEESC_SE_Li128ELb0ELb1ELb0ELb0EEENS1_30DynamicPersistentTileSchedulerILi128ELi128ELb0ELb1ELb0EEEEEEEEEvNT_6ParamsE,@"STO_CUDA_ENTRY STV_DEFAULT"
_ZN7cutlass13device_kernelIN5flash19enable_sm80_to_sm89INS1_16FlashAttnFwdSm80INS1_25CollectiveMainloopFwdSm80ILi4ELi1ELb0EN4cute5tupleIJNS5_1CILi128EEENS7_ILi64EEENS7_ILi96EEEEEELi96ENS_10bfloat16_tEfNS_4arch4Sm80ELb1ELb0ELb1ELb0ELb0ELb0ELb1ELb0EEENS1_21CollectiveEpilogueFwdINS6_IJS8_SA_S9_EEENS6_IJNS7_ILi1EEESI_SI_EEESC_SE_Li128ELb0ELb1ELb0ELb0EEENS1_30DynamicPersistentTileSchedulerILi128ELi128ELb0ELb1ELb0EEEEEEEEEvNT_6ParamsE:
[----:B------:R-:W-:Y:S01]  /*0000*/  LDC R1, c[0x0][0x28] ;  /* 0x00000a00ff017b82 */ /* 0x000fe20000000800 */
[----:B------:R-:W-:Y:S05]  /*0010*/  EXIT ;  /* 0x000000000000794d */ /* 0x000fea0003800000 */
.L_x_6:
        /* <DEDUP_REMOVED lines=14> */
.L_x_24:


//--------------------- .text._ZN7cutlass13device_kernelIN5flash19enable_sm80_to_sm89INS1_16FlashAttnFwdSm80INS1_25CollectiveMainloopFwdSm80ILi4ELi1ELb0EN4cute5tupleIJNS5_1CILi128EEENS7_ILi64EEENS7_ILi96EEEEEELi96ENS_10bfloat16_tEfNS_4arch4Sm80ELb1ELb0ELb1ELb1ELb0ELb0ELb1ELb0EEENS1_21CollectiveEpilogueFwdINS6_IJS8_SA_S9_EEENS6_IJNS7_ILi1EEESI_SI_EEESC_SE_Li128ELb1ELb1ELb0ELb0EEENS1_19SingleTileSchedulerILb1ELb0ELb1ELi128EEEEEEEEEvNT_6ParamsE --------------------------
	.section	.text._ZN7cutlass13device_kernelIN5flash19enable_sm80_to_sm89INS1_16FlashAttnFwdSm80INS1_25CollectiveMainloopFwdSm80ILi4ELi1ELb0EN4cute5tupleIJNS5_1CILi128EEENS7_ILi64EEENS7_ILi96EEEEEELi96ENS_10bfloat16_tEfNS_4arch4Sm80ELb1ELb0ELb1ELb1ELb0ELb0ELb1ELb0EEENS1_21CollectiveEpilogueFwdINS6_IJS8_SA_S9_EEENS6_IJNS7_ILi1EEESI_SI_EEESC_SE_Li128ELb1ELb1ELb0ELb0EEENS1_19SingleTileSchedulerILb1ELb0ELb1ELi128EEEEEEEEEvNT_6ParamsE,"ax",@progbits
	.align	128
.text._ZN7cutlass13device_kernelIN5flash19enable_sm80_to_sm89INS1_16FlashAttnFwdSm80INS1_25CollectiveMainloopFwdSm80ILi4ELi1ELb0EN4cute5tupleIJNS5_1CILi128EEENS7_ILi64EEENS7_ILi96EEEEEELi96ENS_10bfloat16_tEfNS_4arch4Sm80ELb1ELb0ELb1ELb1ELb0ELb0ELb1ELb0EEENS1_21CollectiveEpilogueFwdINS6_IJS8_SA_S9_EEENS6_IJNS7_ILi1EEESI_SI_EEESC_SE_Li128ELb1ELb1ELb0ELb0EEENS1_19SingleTileSchedulerILb1ELb0ELb1ELi128EEEEEEEEEvNT_6ParamsE:
        .type           _ZN7cutlass13device_kernelIN5flash19enable_sm80_to_sm89INS1_16FlashAttnFwdSm80INS1_25CollectiveMainloopFwdSm80ILi4ELi1ELb0EN4cute5tupleIJNS5_1CILi128EEENS7_ILi64EEENS7_ILi96EEEEEELi96ENS_10bfloat16_tEfNS_4arch4Sm80ELb1ELb0ELb1ELb1ELb0ELb0ELb1ELb0EEENS1_21CollectiveEpilogueFwdINS6_IJS8_SA_S9_EEENS6_IJNS7_ILi1EEESI_SI_EEESC_SE_Li128ELb1ELb1ELb0ELb0EEENS1_19SingleTileSchedulerILb1ELb0ELb1ELi128EEEEEEEEEvNT_6ParamsE,@function
        .size           _ZN7cutlass13device_kernelIN5flash19enable_sm80_to_sm89INS1_16FlashAttnFwdSm80INS1_25CollectiveMainloopFwdSm80ILi4ELi1ELb0EN4cute5tupleIJNS5_1CILi128EEENS7_ILi64EEENS7_ILi96EEEEEELi96ENS_10bfloat16_tEfNS_4arch4Sm80ELb1ELb0ELb1ELb1ELb0ELb0ELb1ELb0EEENS1_21CollectiveEpilogueFwdINS6_IJS8_SA_S9_EEENS6_IJNS7_ILi1EEESI_SI_EEESC_SE_Li128ELb1ELb1ELb0ELb0EEENS1_19SingleTileSchedulerILb1ELb0ELb1ELi128EEEEEEEEEvNT_6ParamsE,(.L_x_25 - _ZN7cutlass13device_kernelIN5flash19enable_sm80_to_sm89INS1_16FlashAttnFwdSm80INS1_25CollectiveMainloopFwdSm80ILi4ELi1ELb0EN4cute5tupleIJNS5_1CILi128EEENS7_ILi64EEENS7_ILi96EEEEEELi96ENS_10bfloat16_tEfNS_4arch4Sm80ELb1ELb0ELb1ELb1ELb0ELb0ELb1ELb0EEENS1_21CollectiveEpilogueFwdINS6_IJS8_SA_S9_EEENS6_IJNS7_ILi1EEESI_SI_EEESC_SE_Li128ELb1ELb1ELb0ELb0EEENS1_19SingleTileSchedulerILb1ELb0ELb1ELi128EEEEEEEEEvNT_6ParamsE)
        .other          _ZN7cutlass13device_kernelIN5flash19enable_sm80_to_sm89INS1_16FlashAttnFwdSm80INS1_25CollectiveMainloopFwdSm80ILi4ELi1ELb0EN4cute5tupleIJNS5_1CILi128EEENS7_ILi64EEENS7_ILi96EEEEEELi96ENS_10bfloat16_tEfNS_4arch4Sm80ELb1ELb0ELb1ELb1ELb0ELb0ELb1ELb0EEENS1_21CollectiveEpilogueFwdINS6_IJS8_SA_S9_EEENS6_IJNS7_ILi1EEESI_SI_EEESC_SE_Li128ELb1ELb1ELb0ELb0EEENS1_19SingleTileSchedulerILb1ELb0ELb1ELi128EEEEEEEEEvNT_6ParamsE,@"STO_CUDA_ENTRY STV_DEFAULT"
_ZN7cutlass13device_kernelIN5flash19enable_sm80_to_sm89INS1_16FlashAttnFwdSm80INS1_25CollectiveMainloopFwdSm80ILi4ELi1ELb0EN4cute5tupleIJNS5_1CILi128EEENS7_ILi64EEENS7_ILi96EEEEEELi96ENS_10bfloat16_tEfNS_4arch4Sm80ELb1ELb0ELb1ELb1ELb0ELb0ELb1ELb0EEENS1_21CollectiveEpilogueFwdINS6_IJS8_SA_S9_EEENS6_IJNS7_ILi1EEESI_SI_EEESC_SE_Li128ELb1ELb1ELb0ELb0EEENS1_19SingleTileSchedulerILb1ELb0ELb1ELi128EEEEEEEEEvNT_6ParamsE:
[----:B------:R-:W-:Y:S01]  /*0000*/  LDC R1, c[0x0][0x28] ;  /* 0x00000a00ff017b82 */ /* 0x000fe20000000800 */
[----:B------:R-:W-:Y:S05]  /*0010*/  EXIT ;  /* 0x000000000000794d */ /* 0x000fea0003800000 */
.L_x_7:
        /* <DEDUP_REMOVED lines=14> */
.L_x_25:


//--------------------- .text._ZN7cutlass13device_kernelIN5flash19enable_sm80_to_sm89INS1_16FlashAttnFwdSm80INS1_25CollectiveMainloopFwdSm80ILi4ELi1ELb0EN4cute5tupleIJNS5_1CILi128EEENS7_ILi64EEENS7_ILi96EEEEEELi96ENS_10bfloat16_tEfNS_4arch4Sm80ELb1ELb0ELb1ELb1ELb0ELb1ELb1ELb0EEENS1_21CollectiveEpilogueFwdINS6_IJS8_SA_S9_EEENS6_IJNS7_ILi1EEESI_SI_EEESC_SE_Li128ELb1ELb1ELb0ELb0EEENS1_19SingleTileSchedulerILb1ELb0ELb1ELi128EEEEEEEEEvNT_6ParamsE --------------------------
	.section	.text._ZN7cutlass13device_kernelIN5flash19enable_sm80_to_sm89INS1_16FlashAttnFwdSm80INS1_25CollectiveMainloopFwdSm80ILi4ELi1ELb0EN4cute5tupleIJNS5_1CILi128EEENS7_ILi64EEENS7_ILi96EEEEEELi96ENS_10bfloat16_tEfNS_4arch4Sm80ELb1ELb0ELb1ELb1ELb0ELb1ELb1ELb0EEENS1_21CollectiveEpilogueFwdINS6_IJS8_SA_S9_EEENS6_IJNS7_ILi1EEESI_SI_EEESC_SE_Li128ELb1ELb1ELb0ELb0EEENS1_19SingleTileSchedulerILb1ELb0ELb1ELi128EEEEEEEEEvNT_6ParamsE,"ax",@progbits
	.align	128
.text._ZN7cutlass13device_kernelIN5flash19enable_sm80_to_sm89INS1_16FlashAttnFwdSm80INS1_25CollectiveMainloopFwdSm80ILi4ELi1ELb0EN4cute5tupleIJNS5_1CILi128EEENS7_ILi64EEENS7_ILi96EEEEEELi96ENS_10bfloat16_tEfNS_4arch4Sm80ELb1ELb0ELb1ELb1ELb0ELb1ELb1ELb0EEENS1_21CollectiveEpilogueFwdINS6_IJS8_SA_S9_EEENS6_IJNS7_ILi1EEESI_SI_EEESC_SE_Li128ELb1ELb1ELb0ELb0EEENS1_19SingleTileSchedulerILb1ELb0ELb1ELi128EEEEEEEEEvNT_6ParamsE:
        .type           _ZN7cutlass13device_kernelIN5flash19enable_sm80_to_sm89INS1_16FlashAttnFwdSm80INS1_25CollectiveMainloopFwdSm80ILi4ELi1ELb0EN4cute5tupleIJNS5_1CILi128EEENS7_ILi64EEENS7_ILi96EEEEEELi96ENS_10bfloat16_tEfNS_4arch4Sm80ELb1ELb0ELb1ELb1ELb0ELb1ELb1ELb0EEENS1_21CollectiveEpilogueFwdINS6_IJS8_SA_S9_EEENS6_IJNS7_ILi1EEESI_SI_EEESC_SE_Li128ELb1ELb1ELb0ELb0EEENS1_19SingleTileSchedulerILb1ELb0ELb1ELi128EEEEEEEEEvNT_6ParamsE,@function
        .size           _ZN7cutlass13device_kernelIN5flash19enable_sm80_to_sm89INS1_16FlashAttnFwdSm80INS1_25CollectiveMainloopFwdSm80ILi4ELi1ELb0EN4cute5tupleIJNS5_1CILi128EEENS7_ILi64EEENS7_ILi96EEEEEELi96ENS_10bfloat16_tEfNS_4arch4Sm80ELb1ELb0ELb1ELb1ELb0ELb1ELb1ELb0EEENS1_21CollectiveEpilogueFwdINS6_IJS8_SA_S9_EEENS6_IJNS7_ILi1EEESI_SI_EEESC_SE_Li128ELb1ELb1ELb0ELb0EEENS1_19SingleTileSchedulerILb1ELb0ELb1ELi128EEEEEEEEEvNT_6ParamsE,(.L_x_26 - _ZN7cutlass13device_kernelIN5flash19enable_sm80_to_sm89INS1_16FlashAttnFwdSm80INS1_25CollectiveMainloopFwdSm80ILi4ELi1ELb0EN4cute5tupleIJNS5_1CILi128EEENS7_ILi64EEENS7_ILi96EEEEEELi96ENS_10bfloat16_tEfNS_4arch4Sm80ELb1ELb0ELb1ELb1ELb0ELb1ELb1ELb0EEENS1_21CollectiveEpilogueFwdINS6_IJS8_SA_S9_EEENS6_IJNS7_ILi1EEESI_SI_EEESC_SE_Li128ELb1ELb1ELb0ELb0EEENS1_19SingleTileSchedulerILb1ELb0ELb1ELi128EEEEEEEEEvNT_6ParamsE)
        .other          _ZN7cutlass13device_kernelIN5flash19enable_sm80_to_sm89INS1_16FlashAttnFwdSm80INS1_25CollectiveMainloopFwdSm80ILi4ELi1ELb0EN4cute5tupleIJNS5_1CILi128EEENS7_ILi64EEENS7_ILi96EEEEEELi96ENS_10bfloat16_tEfNS_4arch4Sm80ELb1ELb0ELb1ELb1ELb0ELb1ELb1ELb0EEENS1_21CollectiveEpilogueFwdINS6_IJS8_SA_S9_EEENS6_IJNS7_ILi1EEESI_SI_EEESC_SE_Li128ELb1ELb1ELb0ELb0EEENS1_19SingleTileSchedulerILb1ELb0ELb1ELi128EEEEEEEEEvNT_6ParamsE,@"STO_CUDA_ENTRY STV_DEFAULT"
_ZN7cutlass13device_kernelIN5flash19enable_sm80_to_sm89INS1_16FlashAttnFwdSm80INS1_25CollectiveMainloopFwdSm80ILi4ELi1ELb0EN4cute5tupleIJNS5_1CILi128EEENS7_ILi64EEENS7_ILi96EEEEEELi96ENS_10bfloat16_tEfNS_4arch4Sm80ELb1ELb0ELb1ELb1ELb0ELb1ELb1ELb0EEENS1_21CollectiveEpilogueFwdINS6_IJS8_SA_S9_EEENS6_IJNS7_ILi1EEESI_SI_EEESC_SE_Li128ELb1ELb1ELb0ELb0EEENS1_19SingleTileSchedulerILb1ELb0ELb1ELi128EEEEEEEEEvNT_6ParamsE:
[----:B------:R-:W-:Y:S01]  /*0000*/  LDC R1, c[0x0][0x28] ;  /* 0x00000a00ff017b82 */ /* 0x000fe20000000800 */
[----:B------:R-:W-:Y:S05]  /*0010*/  EXIT ;  /* 0x000000000000794d */ /* 0x000fea0003800000 */
.L_x_8:
        /* <DEDUP_REMOVED lines=14> */
.L_x_26:


//--------------------- .text._ZN7cutlass13device_kernelIN5flash19enable_sm80_to_sm89INS1_16FlashAttnFwdSm80INS1_25CollectiveMainloopFwdSm80ILi4ELi1ELb0EN4cute5tupleIJNS5_1CILi128EEENS7_ILi64EEENS7_ILi96EEEEEELi96ENS_10bfloat16_tEfNS_4arch4Sm80ELb0ELb0ELb0ELb0ELb0ELb0ELb1ELb0EEENS1_21CollectiveEpilogueFwdINS6_IJS8_SA_S9_EEENS6_IJNS7_ILi1EEESI_SI_EEESC_SE_Li128ELb0ELb1ELb0ELb0EEENS1_19SingleTileSchedulerILb0ELb0ELb1ELi128EEEEEEEEEvNT_6ParamsE --------------------------
	.section	.text._ZN7cutlass13device_kernelIN5flash19enable_sm80_to_sm89INS1_16FlashAttnFwdSm80INS1_25CollectiveMainloopFwdSm80ILi4ELi1ELb0EN4cute5tupleIJNS5_1CILi128EEENS7_ILi64EEENS7_ILi96EEEEEELi96ENS_10bfloat16_tEfNS_4arch4Sm80ELb0ELb0ELb0ELb0ELb0ELb0ELb1ELb0EEENS1_21CollectiveEpilogueFwdINS6_IJS8_SA_S9_EEENS6_IJNS7_ILi1EEESI_SI_EEESC_SE_Li128ELb0ELb1ELb0ELb0EEENS1_19SingleTileSchedulerILb0ELb0ELb1ELi128EEEEEEEEEvNT_6ParamsE,"ax",@progbits
	.align	128
.text._ZN7cutlass13device_kernelIN5flash19enable_sm80_to_sm89INS1_16FlashAttnFwdSm80INS1_25CollectiveMainloopFwdSm80ILi4ELi1ELb0EN4cute5tupleIJNS5_1CILi128EEENS7_ILi64EEENS7_ILi96EEEEEELi96ENS_10bfloat16_tEfNS_4arch4Sm80ELb0ELb0ELb0ELb0ELb0ELb0ELb1ELb0EEENS1_21CollectiveEpilogueFwdINS6_IJS8_SA_S9_EEENS6_IJNS7_ILi1EEESI_SI_EEESC_SE_Li128ELb0ELb1ELb0ELb0EEENS1_19SingleTileSchedulerILb0ELb0ELb1ELi128EEEEEEEEEvNT_6ParamsE:
        .type           _ZN7cutlass13device_kernelIN5flash19enable_sm80_to_sm89INS1_16FlashAttnFwdSm80INS1_25CollectiveMainloopFwdSm80ILi4ELi1ELb0EN4cute5tupleIJNS5_1CILi128EEENS7_ILi64EEENS7_ILi96EEEEEELi96ENS_10bfloat16_tEfNS_4arch4Sm80ELb0ELb0ELb0ELb0ELb0ELb0ELb1ELb0EEENS1_21CollectiveEpilogueFwdINS6_IJS8_SA_S9_EEENS6_IJNS7_ILi1EEESI_SI_EEESC_SE_Li128ELb0ELb1ELb0ELb0EEENS1_19SingleTileSchedulerILb0ELb0ELb1ELi128EEEEEEEEEvNT_6ParamsE,@function
        .size           _ZN7cutlass13device_kernelIN5flash19enable_sm80_to_sm89INS1_16FlashAttnFwdSm80INS1_25CollectiveMainloopFwdSm80ILi4ELi1ELb0EN4cute5tupleIJNS5_1CILi128EEENS7_ILi64EEENS7_ILi96EEEEEELi96ENS_10bfloat16_tEfNS_4arch4Sm80ELb0ELb0ELb0ELb0ELb0ELb0ELb1ELb0EEENS1_21CollectiveEpilogueFwdINS6_IJS8_SA_S9_EEENS6_IJNS7_ILi1EEESI_SI_EEESC_SE_Li128ELb0ELb1ELb0ELb0EEENS1_19SingleTileSchedulerILb0ELb0ELb1ELi128EEEEEEEEEvNT_6ParamsE,(.L_x_27 - _ZN7cutlass13device_kernelIN5flash19enable_sm80_to_sm89INS1_16FlashAttnFwdSm80INS1_25CollectiveMainloopFwdSm80ILi4ELi1ELb0EN4cute5tupleIJNS5_1CILi128EEENS7_ILi64EEENS7_ILi96EEEEEELi96ENS_10bfloat16_tEfNS_4arch4Sm80ELb0ELb0ELb0ELb0ELb0ELb0ELb1ELb0EEENS1_21CollectiveEpilogueFwdINS6_IJS8_SA_S9_EEENS6_IJNS7_ILi1EEESI_SI_EEESC_SE_Li128ELb0ELb1ELb0ELb0EEENS1_19SingleTileSchedulerILb0ELb0ELb1ELi128EEEEEEEEEvNT_6ParamsE)
        .other          _ZN7cutlass13device_kernelIN5flash19enable_sm80_to_sm89INS1_16FlashAttnFwdSm80INS1_25CollectiveMainloopFwdSm80ILi4ELi1ELb0EN4cute5tupleIJNS5_1CILi128EEENS7_ILi64EEENS7_ILi96EEEEEELi96ENS_10bfloat16_tEfNS_4arch4Sm80ELb0ELb0ELb0ELb0ELb0ELb0ELb1ELb0EEENS1_21CollectiveEpilogueFwdINS6_IJS8_SA_S9_EEENS6_IJNS7_ILi1EEESI_SI_EEESC_SE_Li128ELb0ELb1ELb0ELb0EEENS1_19SingleTileSchedulerILb0ELb0ELb1ELi128EEEEEEEEEvNT_6ParamsE,@"STO_CUDA_ENTRY STV_DEFAULT"
_ZN7cutlass13device_kernelIN5flash19enable_sm80_to_sm89INS1_16FlashAttnFwdSm80INS1_25CollectiveMainloopFwdSm80ILi4ELi1ELb0EN4cute5tupleIJNS5_1CILi128EEENS7_ILi64EEENS7_ILi96EEEEEELi96ENS_10bfloat16_tEfNS_4arch4Sm80ELb0ELb0ELb0ELb0ELb0ELb0ELb1ELb0EEENS1_21CollectiveEpilogueFwdINS6_IJS8_SA_S9_EEENS6_IJNS7_ILi1EEESI_SI_EEESC_SE_Li128ELb0ELb1ELb0ELb0EEENS1_19SingleTileSchedulerILb0ELb0ELb1ELi128EEEEEEEEEvNT_6ParamsE:
[----:B------:R-:W-:Y:S01]  /*0000*/  LDC R1, c[0x0][0x28] ;  /* 0x00000a00ff017b82 */ /* 0x000fe20000000800 */
[----:B------:R-:W-:Y:S05]  /*0010*/  EXIT ;  /* 0x000000000000794d */ /* 0x000fea0003800000 */
.L_x_9:
        /* <DEDUP_REMOVED lines=14> */
.L_x_27:


//--------------------- .text._ZN7cutlass13device_kernelIN5flash19enable_sm80_to_sm89INS1_16FlashAttnFwdSm80INS1_25CollectiveMainloopFwdSm80ILi4ELi1ELb0EN4cute5tupleIJNS5_1CILi128EEENS7_ILi64EEENS7_ILi96EEEEEELi96ENS_10bfloat16_tEfNS_4arch4Sm80ELb0ELb0ELb0ELb1ELb0ELb0ELb1ELb0EEENS1_21CollectiveEpilogueFwdINS6_IJS8_SA_S9_EEENS6_IJNS7_ILi1EEESI_SI_EEESC_SE_Li128ELb1ELb1ELb0ELb0EEENS1_19SingleTileSchedulerILb1ELb0ELb1ELi128EEEEEEEEEvNT_6ParamsE --------------------------
	.section	.text._ZN7cutlass13device_kernelIN5flash19enable_sm80_to_sm89INS1_16FlashAttnFwdSm80INS1_25CollectiveMainloopFwdSm80ILi4ELi1ELb0EN4cute5tupleIJNS5_1CILi128EEENS7_ILi64EEENS7_ILi96EEEEEELi96ENS_10bfloat16_tEfNS_4arch4Sm80ELb0ELb0ELb0ELb1ELb0ELb0ELb1ELb0EEENS1_21CollectiveEpilogueFwdINS6_IJS8_SA_S9_EEENS6_IJNS7_ILi1EEESI_SI_EEESC_SE_Li128ELb1ELb1ELb0ELb0EEENS1_19SingleTileSchedulerILb1ELb0ELb1ELi128EEEEEEEEEvNT_6ParamsE,"ax",@progbits
	.align	128
.text._ZN7cutlass13device_kernelIN5flash19enable_sm80_to_sm89INS1_16FlashAttnFwdSm80INS1_25CollectiveMainloopFwdSm80ILi4ELi1ELb0EN4cute5tupleIJNS5_1CILi128EEENS7_ILi64EEENS7_ILi96EEEEEELi96ENS_10bfloat16_tEfNS_4arch4Sm80ELb0ELb0ELb0ELb1ELb0ELb0ELb1ELb0EEENS1_21CollectiveEpilogueFwdINS6_IJS8_SA_S9_EEENS6_IJNS7_ILi1EEESI_SI_EEESC_SE_Li128ELb1ELb1ELb0ELb0EEENS1_19SingleTileSchedulerILb1ELb0ELb1ELi128EEEEEEEEEvNT_6ParamsE:
        .type           _ZN7cutlass13device_kernelIN5flash19enable_sm80_to_sm89INS1_16FlashAttnFwdSm80INS1_25CollectiveMainloopFwdSm80ILi4ELi1ELb0EN4cute5tupleIJNS5_1CILi128EEENS7_ILi64EEENS7_ILi96EEEEEELi96ENS_10bfloat16_tEfNS_4arch4Sm80ELb0ELb0ELb0ELb1ELb0ELb0ELb1ELb0EEENS1_21CollectiveEpilogueFwdINS6_IJS8_SA_S9_EEENS6_IJNS7_ILi1EEESI_SI_EEESC_SE_Li128ELb1ELb1ELb0ELb0EEENS1_19SingleTileSchedulerILb1ELb0ELb1ELi128EEEEEEEEEvNT_6ParamsE,@function
        .size           _ZN7cutlass13device_kernelIN5flash19enable_sm80_to_sm89INS1_16FlashAttnFwdSm80INS1_25CollectiveMainloopFwdSm80ILi4ELi1ELb0EN4cute5tupleIJNS5_1CILi128EEENS7_ILi64EEENS7_ILi96EEEEEELi96ENS_10bfloat16_tEfNS_4arch4Sm80ELb0ELb0ELb0ELb1ELb0ELb0ELb1ELb0EEENS1_21CollectiveEpilogueFwdINS6_IJS8_SA_S9_EEENS6_IJNS7_ILi1EEESI_SI_EEESC_SE_Li128ELb1ELb1ELb0ELb0EEENS1_19SingleTileSchedulerILb1ELb0ELb1ELi128EEEEEEEEEvNT_6ParamsE,(.L_x_28 - _ZN7cutlass13device_kernelIN5flash19enable_sm80_to_sm89INS1_16FlashAttnFwdSm80INS1_25CollectiveMainloopFwdSm80ILi4ELi1ELb0EN4cute5tupleIJNS5_1CILi128EEENS7_ILi64EEENS7_ILi96EEEEEELi96ENS_10bfloat16_tEfNS_4arch4Sm80ELb0ELb0ELb0ELb1ELb0ELb0ELb1ELb0EEENS1_21CollectiveEpilogueFwdINS6_IJS8_SA_S9_EEENS6_IJNS7_ILi1EEESI_SI_EEESC_SE_Li128ELb1ELb1ELb0ELb0EEENS1_19SingleTileSchedulerILb1ELb0ELb1ELi128EEEEEEEEEvNT_6ParamsE)
        .other          _ZN7cutlass13device_kernelIN5flash19enable_sm80_to_sm89INS1_16FlashAttnFwdSm80INS1_25CollectiveMainloopFwdSm80ILi4ELi1ELb0EN4cute5tupleIJNS5_1CILi128EEENS7_ILi64EEENS7_ILi96EEEEEELi96ENS_10bfloat16_tEfNS_4arch4Sm80ELb0ELb0ELb0ELb1ELb0ELb0ELb1ELb0EEENS1_21CollectiveEpilogueFwdINS6_IJS8_SA_S9_EEENS6_IJNS7_ILi1EEESI_SI_EEESC_SE_Li128ELb1ELb1ELb0ELb0EEENS1_19SingleTileSchedulerILb1ELb0ELb1ELi128EEEEEEEEEvNT_6ParamsE,@"STO_CUDA_ENTRY STV_DEFAULT"
_ZN7cutlass13device_kernelIN5flash19enable_sm80_to_sm89INS1_16FlashAttnFwdSm80INS1_25CollectiveMainloopFwdSm80ILi4ELi1ELb0EN4cute5tupleIJNS5_1CILi128EEENS7_ILi64EEENS7_ILi96EEEEEELi96ENS_10bfloat16_tEfNS_4arch4Sm80ELb0ELb0ELb0ELb1ELb0ELb0ELb1ELb0EEENS1_21CollectiveEpilogueFwdINS6_IJS8_SA_S9_EEENS6_IJNS7_ILi1EEESI_SI_EEESC_SE_Li128ELb1ELb1ELb0ELb0EEENS1_19SingleTileSchedulerILb1ELb0ELb1ELi128EEEEEEEEEvNT_6ParamsE:
[----:B------:R-:W-:Y:S01]  /*0000*/  LDC R1, c[0x0][0x28] ;  /* 0x00000a00ff017b82 */ /* 0x000fe20000000800 */
[----:B------:R-:W-:Y:S05]  /*0010*/  EXIT ;  /* 0x000000000000794d */ /* 0x000fea0003800000 */
.L_x_10:
        /* <DEDUP_REMOVED lines=14> */
.L_x_28:


//--------------------- .text._ZN7cutlass13device_kernelIN5flash19enable_sm80_to_sm89INS1_16FlashAttnFwdSm80INS1_25CollectiveMainloopFwdSm80ILi4ELi1ELb0EN4cute5tupleIJNS5_1CILi128EEENS7_ILi64EEENS7_ILi96EEEEEELi96ENS_10bfloat16_tEfNS_4arch4Sm80ELb0ELb0ELb0ELb1ELb0ELb1ELb1ELb0EEENS1_21CollectiveEpilogueFwdINS6_IJS8_SA_S9_EEENS6_IJNS7_ILi1EEESI_SI_EEESC_SE_Li128ELb1ELb1ELb0ELb0EEENS1_19SingleTileSchedulerILb1ELb0ELb1ELi128EEEEEEEEEvNT_6ParamsE --------------------------
	.section	.text._ZN7cutlass13device_kernelIN5flash19enable_sm80_to_sm89INS1_16FlashAttnFwdSm80INS1_25CollectiveMainloopFwdSm80ILi4ELi1ELb0EN4cute5tupleIJNS5_1CILi128EEENS7_ILi64EEENS7_ILi96EEEEEELi96ENS_10bfloat16_tEfNS_4arch4Sm80ELb0ELb0ELb0ELb1ELb0ELb1ELb1ELb0EEENS1_21CollectiveEpilogueFwdINS6_IJS8_SA_S9_EEENS6_IJNS7_ILi1EEESI_SI_EEESC_SE_Li128ELb1ELb1ELb0ELb0EEENS1_19SingleTileSchedulerILb1ELb0ELb1ELi128EEEEEEEEEvNT_6ParamsE,"ax",@progbits
	.align	128
.text._ZN7cutlass13device_kernelIN5flash19enable_sm80_to_sm89INS1_16FlashAttnFwdSm80INS1_25CollectiveMainloopFwdSm80ILi4ELi1ELb0EN4cute5tupleIJNS5_1CILi128EEENS7_ILi64EEENS7_ILi96EEEEEELi96ENS_10bfloat16_tEfNS_4arch4Sm80ELb0ELb0ELb0ELb1ELb0ELb1ELb1ELb0EEENS1_21CollectiveEpilogueFwdINS6_IJS8_SA_S9_EEENS6_IJNS7_ILi1EEESI_SI_EEESC_SE_Li128ELb1ELb1ELb0ELb0EEENS1_19SingleTileSchedulerILb1ELb0ELb1ELi128EEEEEEEEEvNT_6ParamsE:
        .type           _ZN7cutlass13device_kernelIN5flash19enable_sm80_to_sm89INS1_16FlashAttnFwdSm80INS1_25CollectiveMainloopFwdSm80ILi4ELi1ELb0EN4cute5tupleIJNS5_1CILi128EEENS7_ILi64EEENS7_ILi96EEEEEELi96ENS_10bfloat16_tEfNS_4arch4Sm80ELb0ELb0ELb0ELb1ELb0ELb1ELb1ELb0EEENS1_21CollectiveEpilogueFwdINS6_IJS8_SA_S9_EEENS6_IJNS7_ILi1EEESI_SI_EEESC_SE_Li128ELb1ELb1ELb0ELb0EEENS1_19SingleTileSchedulerILb1ELb0ELb1ELi128EEEEEEEEEvNT_6ParamsE,@function
        .size           _ZN7cutlass13device_kernelIN5flash19enable_sm80_to_sm89INS1_16FlashAttnFwdSm80INS1_25CollectiveMainloopFwdSm80ILi4ELi1ELb0EN4cute5tupleIJNS5_1CILi128EEENS7_ILi64EEENS7_ILi96EEEEEELi96ENS_10bfloat16_tEfNS_4arch4Sm80ELb0ELb0ELb0ELb1ELb0ELb1ELb1ELb0EEENS1_21CollectiveEpilogueFwdINS6_IJS8_SA_S9_EEENS6_IJNS7_ILi1EEESI_SI_EEESC_SE_Li128ELb1ELb1ELb0ELb0EEENS1_19SingleTileSchedulerILb1ELb0ELb1ELi128EEEEEEEEEvNT_6ParamsE,(.L_x_29 - _ZN7cutlass13device_kernelIN5flash19enable_sm80_to_sm89INS1_16FlashAttnFwdSm80INS1_25CollectiveMainloopFwdSm80ILi4ELi1ELb0EN4cute5tupleIJNS5_1CILi128EEENS7_ILi64EEENS7_ILi96EEEEEELi96ENS_10bfloat16_tEfNS_4arch4Sm80ELb0ELb0ELb0ELb1ELb0ELb1ELb1ELb0EEENS1_21CollectiveEpilogueFwdINS6_IJS8_SA_S9_EEENS6_IJNS7_ILi1EEESI_SI_EEESC_SE_Li128ELb1ELb1ELb0ELb0EEENS1_19SingleTileSchedulerILb1ELb0ELb1ELi128EEEEEEEEEvNT_6ParamsE)
        .other          _ZN7cutlass13device_kernelIN5flash19enable_sm80_to_sm89INS1_16FlashAttnFwdSm80INS1_25CollectiveMainloopFwdSm80ILi4ELi1ELb0EN4cute5tupleIJNS5_1CILi128EEENS7_ILi64EEENS7_ILi96EEEEEELi96ENS_10bfloat16_tEfNS_4arch4Sm80ELb0ELb0ELb0ELb1ELb0ELb1ELb1ELb0EEENS1_21CollectiveEpilogueFwdINS6_IJS8_SA_S9_EEENS6_IJNS7_ILi1EEESI_SI_EEESC_SE_Li128ELb1ELb1ELb0ELb0EEENS1_19SingleTileSchedulerILb1ELb0ELb1ELi128EEEEEEEEEvNT_6ParamsE,@"STO_CUDA_ENTRY STV_DEFAULT"
_ZN7cutlass13device_kernelIN5flash19enable_sm80_to_sm89INS1_16FlashAttnFwdSm80INS1_25CollectiveMainloopFwdSm80ILi4ELi1ELb0EN4cute5tupleIJNS5_1CILi128EEENS7_ILi64EEENS7_ILi96EEEEEELi96ENS_10bfloat16_tEfNS_4arch4Sm80ELb0ELb0ELb0ELb1ELb0ELb1ELb1ELb0EEENS1_21CollectiveEpilogueFwdINS6_IJS8_SA_S9_EEENS6_IJNS7_ILi1EEESI_SI_EEESC_SE_Li128ELb1ELb1ELb0ELb0EEENS1_19SingleTileSchedulerILb1ELb0ELb1ELi128EEEEEEEEEvNT_6ParamsE:
[----:B------:R-:W-:Y:S01]  /*0000*/  LDC R1, c[0x0][0x28] ;  /* 0x00000a00ff017b82 */ /* 0x000fe20000000800 */
[----:B------:R-:W-:Y:S05]  /*0010*/  EXIT ;  /* 0x000000000000794d */ /* 0x000fea0003800000 */
.L_x_11:
        /* <DEDUP_REMOVED lines=14> */
.L_x_29:


//--------------------- .text._ZN7cutlass13device_kernelIN5flash19enable_sm80_to_sm89INS1_16FlashAttnFwdSm80INS1_25CollectiveMainloopFwdSm80ILi4ELi1ELb0EN4cute5tupleIJNS5_1CILi128EEENS7_ILi48EEENS7_ILi96EEEEEELi96ENS_10bfloat16_tEfNS_4arch4Sm80ELb0ELb1ELb0ELb0ELb0ELb0ELb1ELb0EEENS1_21CollectiveEpilogueFwdINS6_IJS8_SA_S9_EEENS6_IJNS7_ILi1EEESI_SI_EEESC_SE_Li128ELb0ELb1ELb0ELb0EEENS1_19SingleTileSchedulerILb0ELb0ELb1ELi128EEEEEEEEEvNT_6ParamsE --------------------------
	.section	.text._ZN7cutlass13device_kernelIN5flash19enable_sm80_to_sm89INS1_16FlashAttnFwdSm80INS1_25CollectiveMainloopFwdSm80ILi4ELi1ELb0EN4cute5tupleIJNS5_1CILi128EEENS7_ILi48EEENS7_ILi96EEEEEELi96ENS_10bfloat16_tEfNS_4arch4Sm80ELb0ELb1ELb0ELb0ELb0ELb0ELb1ELb0EEENS1_21CollectiveEpilogueFwdINS6_IJS8_SA_S9_EEENS6_IJNS7_ILi1EEESI_SI_EEESC_SE_Li128ELb0ELb1ELb0ELb0EEENS1_19SingleTileSchedulerILb0ELb0ELb1ELi128EEEEEEEEEvNT_6ParamsE,"ax",@progbits
	.align	128
.text._ZN7cutlass13device_kernelIN5flash19enable_sm80_to_sm89INS1_16FlashAttnFwdSm80INS1_25CollectiveMainloopFwdSm80ILi4ELi1ELb0EN4cute5tupleIJNS5_1CILi128EEENS7_ILi48EEENS7_ILi96EEEEEELi96ENS_10bfloat16_tEfNS_4arch4Sm80ELb0ELb1ELb0ELb0ELb0ELb0ELb1ELb0EEENS1_21CollectiveEpilogueFwdINS6_IJS8_SA_S9_EEENS6_IJNS7_ILi1EEESI_SI_EEESC_SE_Li128ELb0ELb1ELb0ELb0EEENS1_19SingleTileSchedulerILb0ELb0ELb1ELi128EEEEEEEEEvNT_6ParamsE:
        .type           _ZN7cutlass13device_kernelIN5flash19enable_sm80_to_sm89INS1_16FlashAttnFwdSm80INS1_25CollectiveMainloopFwdSm80ILi4ELi1ELb0EN4cute5tupleIJNS5_1CILi128EEENS7_ILi48EEENS7_ILi96EEEEEELi96ENS_10bfloat16_tEfNS_4arch4Sm80ELb0ELb1ELb0ELb0ELb0ELb0ELb1ELb0EEENS1_21CollectiveEpilogueFwdINS6_IJS8_SA_S9_EEENS6_IJNS7_ILi1EEESI_SI_EEESC_SE_Li128ELb0ELb1ELb0ELb0EEENS1_19SingleTileSchedulerILb0ELb0ELb1ELi128EEEEEEEEEvNT_6ParamsE,@function
        .size           _ZN7cutlass13device_kernelIN5flash19enable_sm80_to_sm89INS1_16FlashAttnFwdSm80INS1_25CollectiveMainloopFwdSm80ILi4ELi1ELb0EN4cute5tupleIJNS5_1CILi128EEENS7_ILi48EEENS7_ILi96EEEEEELi96ENS_10bfloat16_tEfNS_4arch4Sm80ELb0ELb1ELb0ELb0ELb0ELb0ELb1ELb0EEENS1_21CollectiveEpilogueFwdINS6_IJS8_SA_S9_EEENS6_IJNS7_ILi1EEESI_SI_EEESC_SE_Li128ELb0ELb1ELb0ELb0EEENS1_19SingleTileSchedulerILb0ELb0ELb1ELi128EEEEEEEEEvNT_6ParamsE,(.L_x_30 - _ZN7cutlass13device_kernelIN5flash19enable_sm80_to_sm89INS1_16FlashAttnFwdSm80INS1_25CollectiveMainloopFwdSm80ILi4ELi1ELb0EN4cute5tupleIJNS5_1CILi128EEENS7_ILi48EEENS7_ILi96EEEEEELi96ENS_10bfloat16_tEfNS_4arch4Sm80ELb0ELb1ELb0ELb0ELb0ELb0ELb1ELb0EEENS1_21CollectiveEpilogueFwdINS6_IJS8_SA_S9_EEENS6_IJNS7_ILi1EEESI_SI_EEESC_SE_Li128ELb0ELb1ELb0ELb0EEENS1_19SingleTileSchedulerILb0ELb0ELb1ELi128EEEEEEEEEvNT_6ParamsE)
        .other          _ZN7cutlass13device_kernelIN5flash19enable_sm80_to_sm89INS1_16FlashAttnFwdSm80INS1_25CollectiveMainloopFwdSm80ILi4ELi1ELb0EN4cute5tupleIJNS5_1CILi128EEENS7_ILi48EEENS7_ILi96EEEEEELi96ENS_10bfloat16_tEfNS_4arch4Sm80ELb0ELb1ELb0ELb0ELb0ELb0ELb1ELb0EEENS1_21CollectiveEpilogueFwdINS6_IJS8_SA_S9_EEENS6_IJNS7_ILi1EEESI_SI_EEESC_SE_Li128ELb0ELb1ELb0ELb0EEENS1_19SingleTileSchedulerILb0ELb0ELb1ELi128EEEEEEEEEvNT_6ParamsE,@"STO_CUDA_ENTRY STV_DEFAULT"
_ZN7cutlass13device_kernelIN5flash19enable_sm80_to_sm89INS1_16FlashAttnFwdSm80INS1_25CollectiveMainloopFwdSm80ILi4ELi1ELb0EN4cute5tupleIJNS5_1CILi128EEENS7_ILi48EEENS7_ILi96EEEEEELi96ENS_10bfloat16_tEfNS_4arch4Sm80ELb0ELb1ELb0ELb0ELb0ELb0ELb1ELb0EEENS1_21CollectiveEpilogueFwdINS6_IJS8_SA_S9_EEENS6_IJNS7_ILi1EEESI_SI_EEESC_SE_Li128ELb0ELb1ELb0ELb0EEENS1_19SingleTileSchedulerILb0ELb0ELb1ELi128EEEEEEEEEvNT_6ParamsE:
[----:B------:R-:W-:Y:S01]  /*0000*/  LDC R1, c[0x0][0x28] ;  /* 0x00000a00ff017b82 */ /* 0x000fe20000000800 */
[----:B------:R-:W-:Y:S05]  /*0010*/  EXIT ;  /* 0x000000000000794d */ /* 0x000fea0003800000 */
.L_x_12:
        /* <DEDUP_REMOVED lines=14> */
.L_x_30:


//--------------------- .text._ZN7cutlass13device_kernelIN5flash19enable_sm80_to_sm89INS1_16FlashAttnFwdSm80INS1_25CollectiveMainloopFwdSm80ILi4ELi1ELb0EN4cute5tupleIJNS5_1CILi128EEENS7_ILi48EEENS7_ILi96EEEEEELi96ENS_10bfloat16_tEfNS_4arch4Sm80ELb0ELb1ELb0ELb1ELb0ELb0ELb1ELb0EEENS1_21CollectiveEpilogueFwdINS6_IJS8_SA_S9_EEENS6_IJNS7_ILi1EEESI_SI_EEESC_SE_Li128ELb1ELb1ELb0ELb0EEENS1_19SingleTileSchedulerILb1ELb0ELb1ELi128EEEEEEEEEvNT_6ParamsE --------------------------
	.section	.text._ZN7cutlass13device_kernelIN5flash19enable_sm80_to_sm89INS1_16FlashAttnFwdSm80INS1_25CollectiveMainloopFwdSm80ILi4ELi1ELb0EN4cute5tupleIJNS5_1CILi128EEENS7_ILi48EEENS7_ILi96EEEEEELi96ENS_10bfloat16_tEfNS_4arch4Sm80ELb0ELb1ELb0ELb1ELb0ELb0ELb1ELb0EEENS1_21CollectiveEpilogueFwdINS6_IJS8_SA_S9_EEENS6_IJNS7_ILi1EEESI_SI_EEESC_SE_Li128ELb1ELb1ELb0ELb0EEENS1_19SingleTileSchedulerILb1ELb0ELb1ELi128EEEEEEEEEvNT_6ParamsE,"ax",@progbits
	.align	128
.text._ZN7cutlass13device_kernelIN5flash19enable_sm80_to_sm89INS1_16FlashAttnFwdSm80INS1_25CollectiveMainloopFwdSm80ILi4ELi1ELb0EN4cute5tupleIJNS5_1CILi128EEENS7_ILi48EEENS7_ILi96EEEEEELi96ENS_10bfloat16_tEfNS_4arch4Sm80ELb0ELb1ELb0ELb1ELb0ELb0ELb1ELb0EEENS1_21CollectiveEpilogueFwdINS6_IJS8_SA_S9_EEENS6_IJNS7_ILi1EEESI_SI_EEESC_SE_Li128ELb1ELb1ELb0ELb0EEENS1_19SingleTileSchedulerILb1ELb0ELb1ELi128EEEEEEEEEvNT_6ParamsE:
        .type           _ZN7cutlass13device_kernelIN5flash19enable_sm80_to_sm89INS1_16FlashAttnFwdSm80INS1_25CollectiveMainloopFwdSm80ILi4ELi1ELb0EN4cute5tupleIJNS5_1CILi128EEENS7_ILi48EEENS7_ILi96EEEEEELi96ENS_10bfloat16_tEfNS_4arch4Sm80ELb0ELb1ELb0ELb1ELb0ELb0ELb1ELb0EEENS1_21CollectiveEpilogueFwdINS6_IJS8_SA_S9_EEENS6_IJNS7_ILi1EEESI_SI_EEESC_SE_Li128ELb1ELb1ELb0ELb0EEENS1_19SingleTileSchedulerILb1ELb0ELb1ELi128EEEEEEEEEvNT_6ParamsE,@function
        .size           _ZN7cutlass13device_kernelIN5flash19enable_sm80_to_sm89INS1_16FlashAttnFwdSm80INS1_25CollectiveMainloopFwdSm80ILi4ELi1ELb0EN4cute5tupleIJNS5_1CILi128EEENS7_ILi48EEENS7_ILi96EEEEEELi96ENS_10bfloat16_tEfNS_4arch4Sm80ELb0ELb1ELb0ELb1ELb0ELb0ELb1ELb0EEENS1_21CollectiveEpilogueFwdINS6_IJS8_SA_S9_EEENS6_IJNS7_ILi1EEESI_SI_EEESC_SE_Li128ELb1ELb1ELb0ELb0EEENS1_19SingleTileSchedulerILb1ELb0ELb1ELi128EEEEEEEEEvNT_6ParamsE,(.L_x_31 - _ZN7cutlass13device_kernelIN5flash19enable_sm80_to_sm89INS1_16FlashAttnFwdSm80INS1_25CollectiveMainloopFwdSm80ILi4ELi1ELb0EN4cute5tupleIJNS5_1CILi128EEENS7_ILi48EEENS7_ILi96EEEEEELi96ENS_10bfloat16_tEfNS_4arch4Sm80ELb0ELb1ELb0ELb1ELb0ELb0ELb1ELb0EEENS1_21CollectiveEpilogueFwdINS6_IJS8_SA_S9_EEENS6_IJNS7_ILi1EEESI_SI_EEESC_SE_Li128ELb1ELb1ELb0ELb0EEENS1_19SingleTileSchedulerILb1ELb0ELb1ELi128EEEEEEEEEvNT_6ParamsE)
        .other          _ZN7cutlass13device_kernelIN5flash19enable_sm80_to_sm89INS1_16FlashAttnFwdSm80INS1_25CollectiveMainloopFwdSm80ILi4ELi1ELb0EN4cute5tupleIJNS5_1CILi128EEENS7_ILi48EEENS7_ILi96EEEEEELi96ENS_10bfloat16_tEfNS_4arch4Sm80ELb0ELb1ELb0ELb1ELb0ELb0ELb1ELb0EEENS1_21CollectiveEpilogueFwdINS6_IJS8_SA_S9_EEENS6_IJNS7_ILi1EEESI_SI_EEESC_SE_Li128ELb1ELb1ELb0ELb0EEENS1_19SingleTileSchedulerILb1ELb0ELb1ELi128EEEEEEEEEvNT_6ParamsE,@"STO_CUDA_ENTRY STV_DEFAULT"
_ZN7cutlass13device_kernelIN5flash19enable_sm80_to_sm89INS1_16FlashAttnFwdSm80INS1_25CollectiveMainloopFwdSm80ILi4ELi1ELb0EN4cute5tupleIJNS5_1CILi128EEENS7_ILi48EEENS7_ILi96EEEEEELi96ENS_10bfloat16_tEfNS_4arch4Sm80ELb0ELb1ELb0ELb1ELb0ELb0ELb1ELb0EEENS1_21CollectiveEpilogueFwdINS6_IJS8_SA_S9_EEENS6_IJNS7_ILi1EEESI_SI_EEESC_SE_Li128ELb1ELb1ELb0ELb0EEENS1_19SingleTileSchedulerILb1ELb0ELb1ELi128EEEEEEEEEvNT_6ParamsE:
[----:B------:R-:W-:Y:S01]  /*0000*/  LDC R1, c[0x0][0x28] ;  /* 0x00000a00ff017b82 */ /* 0x000fe20000000800 */
[----:B------:R-:W-:Y:S05]  /*0010*/  EXIT ;  /* 0x000000000000794d */ /* 0x000fea0003800000 */
.L_x_13:
        /* <DEDUP_REMOVED lines=14> */
.L_x_31:


//--------------------- .text._ZN7cutlass13device_kernelIN5flash19enable_sm80_to_sm89INS1_16FlashAttnFwdSm80INS1_25CollectiveMainloopFwdSm80ILi4ELi1ELb0EN4cute5tupleIJNS5_1CILi128EEENS7_ILi48EEENS7_ILi96EEEEEELi96ENS_10bfloat16_tEfNS_4arch4Sm80ELb0ELb1ELb0ELb1ELb0ELb1ELb1ELb0EEENS1_21CollectiveEpilogueFwdINS6_IJS8_SA_S9_EEENS6_IJNS7_ILi1EEESI_SI_EEESC_SE_Li128ELb1ELb1ELb0ELb0EEENS1_19SingleTileSchedulerILb1ELb0ELb1ELi128EEEEEEEEEvNT_6ParamsE --------------------------
	.section	.text._ZN7cutlass13device_kernelIN5flash19enable_sm80_to_sm89INS1_16FlashAttnFwdSm80INS1_25CollectiveMainloopFwdSm80ILi4ELi1ELb0EN4cute5tupleIJNS5_1CILi128EEENS7_ILi48EEENS7_ILi96EEEEEELi96ENS_10bfloat16_tEfNS_4arch4Sm80ELb0ELb1ELb0ELb1ELb0ELb1ELb1ELb0EEENS1_21CollectiveEpilogueFwdINS6_IJS8_SA_S9_EEENS6_IJNS7_ILi1EEESI_SI_EEESC_SE_Li128ELb1ELb1ELb0ELb0EEENS1_19SingleTileSchedulerILb1ELb0ELb1ELi128EEEEEEEEEvNT_6ParamsE,"ax",@progbits
	.align	128
.text._ZN7cutlass13device_kernelIN5flash19enable_sm80_to_sm89INS1_16FlashAttnFwdSm80INS1_25CollectiveMainloopFwdSm80ILi4ELi1ELb0EN4cute5tupleIJNS5_1CILi128EEENS7_ILi48EEENS7_ILi96EEEEEELi96ENS_10bfloat16_tEfNS_4arch4Sm80ELb0ELb1ELb0ELb1ELb0ELb1ELb1ELb0EEENS1_21CollectiveEpilogueFwdINS6_IJS8_SA_S9_EEENS6_IJNS7_ILi1EEESI_SI_EEESC_SE_Li128ELb1ELb1ELb0ELb0EEENS1_19SingleTileSchedulerILb1ELb0ELb1ELi128EEEEEEEEEvNT_6ParamsE:
        .type           _ZN7cutlass13device_kernelIN5flash19enable_sm80_to_sm89INS1_16FlashAttnFwdSm80INS1_25CollectiveMainloopFwdSm80ILi4ELi1ELb0EN4cute5tupleIJNS5_1CILi128EEENS7_ILi48EEENS7_ILi96EEEEEELi96ENS_10bfloat16_tEfNS_4arch4Sm80ELb0ELb1ELb0ELb1ELb0ELb1ELb1ELb0EEENS1_21CollectiveEpilogueFwdINS6_IJS8_SA_S9_EEENS6_IJNS7_ILi1EEESI_SI_EEESC_SE_Li128ELb1ELb1ELb0ELb0EEENS1_19SingleTileSchedulerILb1ELb0ELb1ELi128EEEEEEEEEvNT_6ParamsE,@function
        .size           _ZN7cutlass13device_kernelIN5flash19enable_sm80_to_sm89INS1_16FlashAttnFwdSm80INS1_25CollectiveMainloopFwdSm80ILi4ELi1ELb0EN4cute5tupleIJNS5_1CILi128EEENS7_ILi48EEENS7_ILi96EEEEEELi96ENS_10bfloat16_tEfNS_4arch4Sm80ELb0ELb1ELb0ELb1ELb0ELb1ELb1ELb0EEENS1_21CollectiveEpilogueFwdINS6_IJS8_SA_S9_EEENS6_IJNS7_ILi1EEESI_SI_EEESC_SE_Li128ELb1ELb1ELb0ELb0EEENS1_19SingleTileSchedulerILb1ELb0ELb1ELi128EEEEEEEEEvNT_6ParamsE,(.L_x_32 - _ZN7cutlass13device_kernelIN5flash19enable_sm80_to_sm89INS1_16FlashAttnFwdSm80INS1_25CollectiveMainloopFwdSm80ILi4ELi1ELb0EN4cute5tupleIJNS5_1CILi128EEENS7_ILi48EEENS7_ILi96EEEEEELi96ENS_10bfloat16_tEfNS_4arch4Sm80ELb0ELb1ELb0ELb1ELb0ELb1ELb1ELb0EEENS1_21CollectiveEpilogueFwdINS6_IJS8_SA_S9_EEENS6_IJNS7_ILi1EEESI_SI_EEESC_SE_Li128ELb1ELb1ELb0ELb0EEENS1_19SingleTileSchedulerILb1ELb0ELb1ELi128EEEEEEEEEvNT_6ParamsE)
        .other          _ZN7cutlass13device_kernelIN5flash19enable_sm80_to_sm89INS1_16FlashAttnFwdSm80INS1_25CollectiveMainloopFwdSm80ILi4ELi1ELb0EN4cute5tupleIJNS5_1CILi128EEENS7_ILi48EEENS7_ILi96EEEEEELi96ENS_10bfloat16_tEfNS_4arch4Sm80ELb0ELb1ELb0ELb1ELb0ELb1ELb1ELb0EEENS1_21CollectiveEpilogueFwdINS6_IJS8_SA_S9_EEENS6_IJNS7_ILi1EEESI_SI_EEESC_SE_Li128ELb1ELb1ELb0ELb0EEENS1_19SingleTileSchedulerILb1ELb0ELb1ELi128EEEEEEEEEvNT_6ParamsE,@"STO_CUDA_ENTRY STV_DEFAULT"
_ZN7cutlass13device_kernelIN5flash19enable_sm80_to_sm89INS1_16FlashAttnFwdSm80INS1_25CollectiveMainloopFwdSm80ILi4ELi1ELb0EN4cute5tupleIJNS5_1CILi128EEENS7_ILi48EEENS7_ILi96EEEEEELi96ENS_10bfloat16_tEfNS_4arch4Sm80ELb0ELb1ELb0ELb1ELb0ELb1ELb1ELb0EEENS1_21CollectiveEpilogueFwdINS6_IJS8_SA_S9_EEENS6_IJNS7_ILi1EEESI_SI_EEESC_SE_Li128ELb1ELb1ELb0ELb0EEENS1_19SingleTileSchedulerILb1ELb0ELb1ELi128EEEEEEEEEvNT_6ParamsE:
[----:B------:R-:W-:Y:S01]  /*0000*/  LDC R1, c[0x0][0x28] ;  /* 0x00000a00ff017b82 */ /* 0x000fe20000000800 */
[----:B------:R-:W-:Y:S05]  /*0010*/  EXIT ;  /* 0x000000000000794d */ /* 0x000fea0003800000 */
.L_x_14:
        /* <DEDUP_REMOVED lines=14> */
.L_x_32:


//--------------------- .text._ZN7cutlass13device_kernelIN5flash19enable_sm80_to_sm89INS1_16FlashAttnFwdSm80INS1_25CollectiveMainloopFwdSm80ILi4ELi1ELb0EN4cute5tupleIJNS5_1CILi128EEENS7_ILi64EEENS7_ILi96EEEEEELi96ENS_10bfloat16_tEfNS_4arch4Sm80ELb1ELb0ELb0ELb0ELb0ELb0ELb1ELb0EEENS1_21CollectiveEpilogueFwdINS6_IJS8_SA_S9_EEENS6_IJNS7_ILi1EEESI_SI_EEESC_SE_Li128ELb0ELb1ELb0ELb0EEENS1_30DynamicPersistentTileSchedulerILi128ELi128ELb0ELb1ELb0EEEEEEEEEvNT_6ParamsE --------------------------
	.section	.text._ZN7cutlass13device_kernelIN5flash19enable_sm80_to_sm89INS1_16FlashAttnFwdSm80INS1_25CollectiveMainloopFwdSm80ILi4ELi1ELb0EN4cute5tupleIJNS5_1CILi128EEENS7_ILi64EEENS7_ILi96EEEEEELi96ENS_10bfloat16_tEfNS_4arch4Sm80ELb1ELb0ELb0ELb0ELb0ELb0ELb1ELb0EEENS1_21CollectiveEpilogueFwdINS6_IJS8_SA_S9_EEENS6_IJNS7_ILi1EEESI_SI_EEESC_SE_Li128ELb0ELb1ELb0ELb0EEENS1_30DynamicPersistentTileSchedulerILi128ELi128ELb0ELb1ELb0EEEEEEEEEvNT_6ParamsE,"ax",@progbits
	.align	128
.text._ZN7cutlass13device_kernelIN5flash19enable_sm80_to_sm89INS1_16FlashAttnFwdSm80INS1_25CollectiveMainloopFwdSm80ILi4ELi1ELb0EN4cute5tupleIJNS5_1CILi128EEENS7_ILi64EEENS7_ILi96EEEEEELi96ENS_10bfloat16_tEfNS_4arch4Sm80ELb1ELb0ELb0ELb0ELb0ELb0ELb1ELb0EEENS1_21CollectiveEpilogueFwdINS6_IJS8_SA_S9_EEENS6_IJNS7_ILi1EEESI_SI_EEESC_SE_Li128ELb0ELb1ELb0ELb0EEENS1_30DynamicPersistentTileSchedulerILi128ELi128ELb0ELb1ELb0EEEEEEEEEvNT_6ParamsE:
        .type           _ZN7cutlass13device_kernelIN5flash19enable_sm80_to_sm89INS1_16FlashAttnFwdSm80INS1_25CollectiveMainloopFwdSm80ILi4ELi1ELb0EN4cute5tupleIJNS5_1CILi128EEENS7_ILi64EEENS7_ILi96EEEEEELi96ENS_10bfloat16_tEfNS_4arch4Sm80ELb1ELb0ELb0ELb0ELb0ELb0ELb1ELb0EEENS1_21CollectiveEpilogueFwdINS6_IJS8_SA_S9_EEENS6_IJNS7_ILi1EEESI_SI_EEESC_SE_Li128ELb0ELb1ELb0ELb0EEENS1_30DynamicPersistentTileSchedulerILi128ELi128ELb0ELb1ELb0EEEEEEEEEvNT_6ParamsE,@function
        .size           _ZN7cutlass13device_kernelIN5flash19enable_sm80_to_sm89INS1_16FlashAttnFwdSm80INS1_25CollectiveMainloopFwdSm80ILi4ELi1ELb0EN4cute5tupleIJNS5_1CILi128EEENS7_ILi64EEENS7_ILi96EEEEEELi96ENS_10bfloat16_tEfNS_4arch4Sm80ELb1ELb0ELb0ELb0ELb0ELb0ELb1ELb0EEENS1_21CollectiveEpilogueFwdINS6_IJS8_SA_S9_EEENS6_IJNS7_ILi1EEESI_SI_EEESC_SE_Li128ELb0ELb1ELb0ELb0EEENS1_30DynamicPersistentTileSchedulerILi128ELi128ELb0ELb1ELb0EEEEEEEEEvNT_6ParamsE,(.L_x_33 - _ZN7cutlass13device_kernelIN5flash19enable_sm80_to_sm89INS1_16FlashAttnFwdSm80INS1_25CollectiveMainloopFwdSm80ILi4ELi1ELb0EN4cute5tupleIJNS5_1CILi128EEENS7_ILi64EEENS7_ILi96EEEEEELi96ENS_10bfloat16_tEfNS_4arch4Sm80ELb1ELb0ELb0ELb0ELb0ELb0ELb1ELb0EEENS1_21CollectiveEpilogueFwdINS6_IJS8_SA_S9_EEENS6_IJNS7_ILi1EEESI_SI_EEESC_SE_Li128ELb0ELb1ELb0ELb0EEENS1_30DynamicPersistentTileSchedulerILi128ELi128ELb0ELb1ELb0EEEEEEEEEvNT_6ParamsE)
        .other          _ZN7cutlass13device_kernelIN5flash19enable_sm80_to_sm89INS1_16FlashAttnFwdSm80INS1_25CollectiveMainloopFwdSm80ILi4ELi1ELb0EN4cute5tupleIJNS5_1CILi128EEENS7_ILi64EEENS7_ILi96EEEEEELi96ENS_10bfloat16_tEfNS_4arch4Sm80ELb1ELb0ELb0ELb0ELb0ELb0ELb1ELb0EEENS1_21CollectiveEpilogueFwdINS6_IJS8_SA_S9_EEENS6_IJNS7_ILi1EEESI_SI_EEESC_SE_Li128ELb0ELb1ELb0ELb0EEENS1_30DynamicPersistentTileSchedulerILi128ELi128ELb0ELb1ELb0EEEEEEEEEvNT_6ParamsE,@"STO_CUDA_ENTRY STV_DEFAULT"
_ZN7cutlass13device_kernelIN5flash19enable_sm80_to_sm89INS1_16FlashAttnFwdSm80INS1_25CollectiveMainloopFwdSm80ILi4ELi1ELb0EN4cute5tupleIJNS5_1CILi128EEENS7_ILi64EEENS7_ILi96EEEEEELi96ENS_10bfloat16_tEfNS_4arch4Sm80ELb1ELb0ELb0ELb0ELb0ELb0ELb1ELb0EEENS1_21CollectiveEpilogueFwdINS6_IJS8_SA_S9_EEENS6_IJNS7_ILi1EEESI_SI_EEESC_SE_Li128ELb0ELb1ELb0ELb0EEENS1_30DynamicPersistentTileSchedulerILi128ELi128ELb0ELb1ELb0EEEEEEEEEvNT_6ParamsE:
[----:B------:R-:W-:Y:S01]  /*0000*/  LDC R1, c[0x0][0x28] ;  /* 0x00000a00ff017b82 */ /* 0x000fe20000000800 */
[----:B------:R-:W-:Y:S05]  /*0010*/  EXIT ;  /* 0x000000000000794d */ /* 0x000fea0003800000 */
.L_x_15:
        /* <DEDUP_REMOVED lines=14> */
.L_x_33:


//--------------------- .text._ZN7cutlass13device_kernelIN5flash19enable_sm80_to_sm89INS1_16FlashAttnFwdSm80INS1_25CollectiveMainloopFwdSm80ILi4ELi1ELb0EN4cute5tupleIJNS5_1CILi128EEENS7_ILi64EEENS7_ILi96EEEEEELi96ENS_10bfloat16_tEfNS_4arch4Sm80ELb1ELb0ELb0ELb1ELb0ELb0ELb1ELb0EEENS1_21CollectiveEpilogueFwdINS6_IJS8_SA_S9_EEENS6_IJNS7_ILi1EEESI_SI_EEESC_SE_Li128ELb1ELb1ELb0ELb0EEENS1_19SingleTileSchedulerILb1ELb0ELb1ELi128EEEEEEEEEvNT_6ParamsE --------------------------
	.section	.text._ZN7cutlass13device_kernelIN5flash19enable_sm80_to_sm89INS1_16FlashAttnFwdSm80INS1_25CollectiveMainloopFwdSm80ILi4ELi1ELb0EN4cute5tupleIJNS5_1CILi128EEENS7_ILi64EEENS7_ILi96EEEEEELi96ENS_10bfloat16_tEfNS_4arch4Sm80ELb1ELb0ELb0ELb1ELb0ELb0ELb1ELb0EEENS1_21CollectiveEpilogueFwdINS6_IJS8_SA_S9_EEENS6_IJNS7_ILi1EEESI_SI_EEESC_SE_Li128ELb1ELb1ELb0ELb0EEENS1_19SingleTileSchedulerILb1ELb0ELb1ELi128EEEEEEEEEvNT_6ParamsE,"ax",@progbits
	.align	128
.text._ZN7cutlass13device_kernelIN5flash19enable_sm80_to_sm89INS1_16FlashAttnFwdSm80INS1_25CollectiveMainloopFwdSm80ILi4ELi1ELb0EN4cute5tupleIJNS5_1CILi128EEENS7_ILi64EEENS7_ILi96EEEEEELi96ENS_10bfloat16_tEfNS_4arch4Sm80ELb1ELb0ELb0ELb1ELb0ELb0ELb1ELb0EEENS1_21CollectiveEpilogueFwdINS6_IJS8_SA_S9_EEENS6_IJNS7_ILi1EEESI_SI_EEESC_SE_Li128ELb1ELb1ELb0ELb0EEENS1_19SingleTileSchedulerILb1ELb0ELb1ELi128EEEEEEEEEvNT_6ParamsE:
        .type           _ZN7cutlass13device_kernelIN5flash19enable_sm80_to_sm89INS1_16FlashAttnFwdSm80INS1_25CollectiveMainloopFwdSm80ILi4ELi1ELb0EN4cute5tupleIJNS5_1CILi128EEENS7_ILi64EEENS7_ILi96EEEEEELi96ENS_10bfloat16_tEfNS_4arch4Sm80ELb1ELb0ELb0ELb1ELb0ELb0ELb1ELb0EEENS1_21CollectiveEpilogueFwdINS6_IJS8_SA_S9_EEENS6_IJNS7_ILi1EEESI_SI_EEESC_SE_Li128ELb1ELb1ELb0ELb0EEENS1_19SingleTileSchedulerILb1ELb0ELb1ELi128EEEEEEEEEvNT_6ParamsE,@function
        .size           _ZN7cutlass13device_kernelIN5flash19enable_sm80_to_sm89INS1_16FlashAttnFwdSm80INS1_25CollectiveMainloopFwdSm80ILi4ELi1ELb0EN4cute5tupleIJNS5_1CILi128EEENS7_ILi64EEENS7_ILi96EEEEEELi96ENS_10bfloat16_tEfNS_4arch4Sm80ELb1ELb0ELb0ELb1ELb0ELb0ELb1ELb0EEENS1_21CollectiveEpilogueFwdINS6_IJS8_SA_S9_EEENS6_IJNS7_ILi1EEESI_SI_EEESC_SE_Li128ELb1ELb1ELb0ELb0EEENS1_19SingleTileSchedulerILb1ELb0ELb1ELi128EEEEEEEEEvNT_6ParamsE,(.L_x_34 - _ZN7cutlass13device_kernelIN5flash19enable_sm80_to_sm89INS1_16FlashAttnFwdSm80INS1_25CollectiveMainloopFwdSm80ILi4ELi1ELb0EN4cute5tupleIJNS5_1CILi128EEENS7_ILi64EEENS7_ILi96EEEEEELi96ENS_10bfloat16_tEfNS_4arch4Sm80ELb1ELb0ELb0ELb1ELb0ELb0ELb1ELb0EEENS1_21CollectiveEpilogueFwdINS6_IJS8_SA_S9_EEENS6_IJNS7_ILi1EEESI_SI_EEESC_SE_Li128ELb1ELb1ELb0ELb0EEENS1_19SingleTileSchedulerILb1ELb0ELb1ELi128EEEEEEEEEvNT_6ParamsE)
        .other          _ZN7cutlass13device_kernelIN5flash19enable_sm80_to_sm89INS1_16FlashAttnFwdSm80INS1_25CollectiveMainloopFwdSm80ILi4ELi1ELb0EN4cute5tupleIJNS5_1CILi128EEENS7_ILi64EEENS7_ILi96EEEEEELi96ENS_10bfloat16_tEfNS_4arch4Sm80ELb1ELb0ELb0ELb1ELb0ELb0ELb1ELb0EEENS1_21CollectiveEpilogueFwdINS6_IJS8_SA_S9_EEENS6_IJNS7_ILi1EEESI_SI_EEESC_SE_Li128ELb1ELb1ELb0ELb0EEENS1_19SingleTileSchedulerILb1ELb0ELb1ELi128EEEEEEEEEvNT_6ParamsE,@"STO_CUDA_ENTRY STV_DEFAULT"
_ZN7cutlass13device_kernelIN5flash19enable_sm80_to_sm89INS1_16FlashAttnFwdSm80INS1_25CollectiveMainloopFwdSm80ILi4ELi1ELb0EN4cute5tupleIJNS5_1CILi128EEENS7_ILi64EEENS7_ILi96EEEEEELi96ENS_10bfloat16_tEfNS_4arch4Sm80ELb1ELb0ELb0ELb1ELb0ELb0ELb1ELb0EEENS1_21CollectiveEpilogueFwdINS6_IJS8_SA_S9_EEENS6_IJNS7_ILi1EEESI_SI_EEESC_SE_Li128ELb1ELb1ELb0ELb0EEENS1_19SingleTileSchedulerILb1ELb0ELb1ELi128EEEEEEEEEvNT_6ParamsE:
[----:B------:R-:W-:Y:S01]  /*0000*/  LDC R1, c[0x0][0x28] ;  /* 0x00000a00ff017b82 */ /* 0x000fe20000000800 */
[----:B------:R-:W-:Y:S05]  /*0010*/  EXIT ;  /* 0x000000000000794d */ /* 0x000fea0003800000 */
.L_x_16:
        /* <DEDUP_REMOVED lines=14> */
.L_x_34:


//--------------------- .text._ZN7cutlass13device_kernelIN5flash19enable_sm80_to_sm89INS1_16FlashAttnFwdSm80INS1_25CollectiveMainloopFwdSm80ILi4ELi1ELb0EN4cute5tupleIJNS5_1CILi128EEENS7_ILi64EEENS7_ILi96EEEEEELi96ENS_10bfloat16_tEfNS_4arch4Sm80ELb1ELb0ELb0ELb1ELb0ELb1ELb1ELb0EEENS1_21CollectiveEpilogueFwdINS6_IJS8_SA_S9_EEENS6_IJNS7_ILi1EEESI_SI_EEESC_SE_Li128ELb1ELb1ELb0ELb0EEENS1_19SingleTileSchedulerILb1ELb0ELb1ELi128EEEEEEEEEvNT_6ParamsE --------------------------
	.section	.text._ZN7cutlass13device_kernelIN5flash19enable_sm80_to_sm89INS1_16FlashAttnFwdSm80INS1_25CollectiveMainloopFwdSm80ILi4ELi1ELb0EN4cute5tupleIJNS5_1CILi128EEENS7_ILi64EEENS7_ILi96EEEEEELi96ENS_10bfloat16_tEfNS_4arch4Sm80ELb1ELb0ELb0ELb1ELb0ELb1ELb1ELb0EEENS1_21CollectiveEpilogueFwdINS6_IJS8_SA_S9_EEENS6_IJNS7_ILi1EEESI_SI_EEESC_SE_Li128ELb1ELb1ELb0ELb0EEENS1_19SingleTileSchedulerILb1ELb0ELb1ELi128EEEEEEEEEvNT_6ParamsE,"ax",@progbits
	.align	128
.text._ZN7cutlass13device_kernelIN5flash19enable_sm80_to_sm89INS1_16FlashAttnFwdSm80INS1_25CollectiveMainloopFwdSm80ILi4ELi1ELb0EN4cute5tupleIJNS5_1CILi128EEENS7_ILi64EEENS7_ILi96EEEEEELi96ENS_10bfloat16_tEfNS_4arch4Sm80ELb1ELb0ELb0ELb1ELb0ELb1ELb1ELb0EEENS1_21CollectiveEpilogueFwdINS6_IJS8_SA_S9_EEENS6_IJNS7_ILi1EEESI_SI_EEESC_SE_Li128ELb1ELb1ELb0ELb0EEENS1_19SingleTileSchedulerILb1ELb0ELb1ELi128EEEEEEEEEvNT_6ParamsE:
        .type           _ZN7cutlass13device_kernelIN5flash19enable_sm80_to_sm89INS1_16FlashAttnFwdSm80INS1_25CollectiveMainloopFwdSm80ILi4ELi1ELb0EN4cute5tupleIJNS5_1CILi128EEENS7_ILi64EEENS7_ILi96EEEEEELi96ENS_10bfloat16_tEfNS_4arch4Sm80ELb1ELb0ELb0ELb1ELb0ELb1ELb1ELb0EEENS1_21CollectiveEpilogueFwdINS6_IJS8_SA_S9_EEENS6_IJNS7_ILi1EEESI_SI_EEESC_SE_Li128ELb1ELb1ELb0ELb0EEENS1_19SingleTileSchedulerILb1ELb0ELb1ELi128EEEEEEEEEvNT_6ParamsE,@function
        .size           _ZN7cutlass13device_kernelIN5flash19enable_sm80_to_sm89INS1_16FlashAttnFwdSm80INS1_25CollectiveMainloopFwdSm80ILi4ELi1ELb0EN4cute5tupleIJNS5_1CILi128EEENS7_ILi64EEENS7_ILi96EEEEEELi96ENS_10bfloat16_tEfNS_4arch4Sm80ELb1ELb0ELb0ELb1ELb0ELb1ELb1ELb0EEENS1_21CollectiveEpilogueFwdINS6_IJS8_SA_S9_EEENS6_IJNS7_ILi1EEESI_SI_EEESC_SE_Li128ELb1ELb1ELb0ELb0EEENS1_19SingleTileSchedulerILb1ELb0ELb1ELi128EEEEEEEEEvNT_6ParamsE,(.L_x_35 - _ZN7cutlass13device_kernelIN5flash19enable_sm80_to_sm89INS1_16FlashAttnFwdSm80INS1_25CollectiveMainloopFwdSm80ILi4ELi1ELb0EN4cute5tupleIJNS5_1CILi128EEENS7_ILi64EEENS7_ILi96EEEEEELi96ENS_10bfloat16_tEfNS_4arch4Sm80ELb1ELb0ELb0ELb1ELb0ELb1ELb1ELb0EEENS1_21CollectiveEpilogueFwdINS6_IJS8_SA_S9_EEENS6_IJNS7_ILi1EEESI_SI_EEESC_SE_Li128ELb1ELb1ELb0ELb0EEENS1_19SingleTileSchedulerILb1ELb0ELb1ELi128EEEEEEEEEvNT_6ParamsE)
        .other          _ZN7cutlass13device_kernelIN5flash19enable_sm80_to_sm89INS1_16FlashAttnFwdSm80INS1_25CollectiveMainloopFwdSm80ILi4ELi1ELb0EN4cute5tupleIJNS5_1CILi128EEENS7_ILi64EEENS7_ILi96EEEEEELi96ENS_10bfloat16_tEfNS_4arch4Sm80ELb1ELb0ELb0ELb1ELb0ELb1ELb1ELb0EEENS1_21CollectiveEpilogueFwdINS6_IJS8_SA_S9_EEENS6_IJNS7_ILi1EEESI_SI_EEESC_SE_Li128ELb1ELb1ELb0ELb0EEENS1_19SingleTileSchedulerILb1ELb0ELb1ELi128EEEEEEEEEvNT_6ParamsE,@"STO_CUDA_ENTRY STV_DEFAULT"
_ZN7cutlass13device_kernelIN5flash19enable_sm80_to_sm89INS1_16FlashAttnFwdSm80INS1_25CollectiveMainloopFwdSm80ILi4ELi1ELb0EN4cute5tupleIJNS5_1CILi128EEENS7_ILi64EEENS7_ILi96EEEEEELi96ENS_10bfloat16_tEfNS_4arch4Sm80ELb1ELb0ELb0ELb1ELb0ELb1ELb1ELb0EEENS1_21CollectiveEpilogueFwdINS6_IJS8_SA_S9_EEENS6_IJNS7_ILi1EEESI_SI_EEESC_SE_Li128ELb1ELb1ELb0ELb0EEENS1_19SingleTileSchedulerILb1ELb0ELb1ELi128EEEEEEEEEvNT_6ParamsE:
[----:B------:R-:W-:Y:S01]  /*0000*/  LDC R1, c[0x0][0x28] ;  /* 0x00000a00ff017b82 */ /* 0x000fe20000000800 */
[----:B------:R-:W-:Y:S05]  /*0010*/  EXIT ;  /* 0x000000000000794d */ /* 0x000fea0003800000 */
.L_x_17:
        /* <DEDUP_REMOVED lines=14> */
.L_x_35:


//--------------------- .nv.shared.reserved.0     --------------------------
	.section	.nv.shared.reserved.0,"aw",@nobits
	.weak		__nv_reservedSMEM_offset_0_alias
	.size		__nv_reservedSMEM_offset_0_alias, 0, 0
	.other		__nv_reservedSMEM_offset_0_alias,@"STO_CUDA_RESERVED_SHARED STV_DEFAULT"
__nv_reservedSMEM_offset_0_alias:
	.zero		0


//--------------------- .nv.global                --------------------------
	.section	.nv.global,"aw",@nobits
.nv.global:
	.type		_ZN76_INTERNAL_80cec074_40_flash_fwd_hdim96_bf16_softcapall_sm80_cu_cb12e5b6_38684cute1_E,@object
	.size		_ZN76_INTERNAL_80cec074_40_flash_fwd_hdim96_bf16_softcapall_sm80_cu_cb12e5b6_38684cute1_E,(_ZN76_INTERNAL_80cec074_40_flash_fwd_hdim96_bf16_softcapall_sm80_cu_cb12e5b6_38684cuda3std3__45__cpo6cbeginE - _ZN76_INTERNAL_80cec074_40_flash_fwd_hdim96_bf16_softcapall_sm80_cu_cb12e5b6_38684cute1_E)
_ZN76_INTERNAL_80cec074_40_flash_fwd_hdim96_bf16_softcapall_sm80_cu_cb12e5b6_38684cute1_E:
	.zero		1
	.type		_ZN76_INTERNAL_80cec074_40_flash_fwd_hdim96_bf16_softcapall_sm80_cu_cb12e5b6_38684cuda3std3__45__cpo6cbeginE,@object
	.size		_ZN76_INTERNAL_80cec074_40_flash_fwd_hdim96_bf16_softcapall_sm80_cu_cb12e5b6_38684cuda3std3__45__cpo6cbeginE,(_ZN76_INTERNAL_80cec074_40_flash_fwd_hdim96_bf16_softcapall_sm80_cu_cb12e5b6_38684cuda3std3__48in_placeE - _ZN76_INTERNAL_80cec074_40_flash_fwd_hdim96_bf16_softcapall_sm80_cu_cb12e5b6_38684cuda3std3__45__cpo6cbeginE)
_ZN76_INTERNAL_80cec074_40_flash_fwd_hdim96_bf16_softcapall_sm80_cu_cb12e5b6_38684cuda3std3__45__cpo6cbeginE:
	.zero		1
	.type		_ZN76_INTERNAL_80cec074_40_flash_fwd_hdim96_bf16_softcapall_sm80_cu_cb12e5b6_38684cuda3std3__48in_placeE,@object
	.size		_ZN76_INTERNAL_80cec074_40_flash_fwd_hdim96_bf16_softcapall_sm80_cu_cb12e5b6_38684cuda3std3__48in_placeE,(_ZN76_INTERNAL_80cec074_40_flash_fwd_hdim96_bf16_softcapall_sm80_cu_cb12e5b6_38684cuda3std6ranges3__45__cpo9iter_moveE - _ZN76_INTERNAL_80cec074_40_flash_fwd_hdim96_bf16_softcapall_sm80_cu_cb12e5b6_38684cuda3std3__48in_placeE)
_ZN76_INTERNAL_80cec074_40_flash_fwd_hdim96_bf16_softcapall_sm80_cu_cb12e5b6_38684cuda3std3__48in_placeE:
	.zero		1
	.type		_ZN76_INTERNAL_80cec074_40_flash_fwd_hdim96_bf16_softcapall_sm80_cu_cb12e5b6_38684cuda3std6ranges3__45__cpo9iter_moveE,@object
	.size		_ZN76_INTERNAL_80cec074_40_flash_fwd_hdim96_bf16_softcapall_sm80_cu_cb12e5b6_38684cuda3std6ranges3__45__cpo9iter_moveE,(_ZN76_INTERNAL_80cec074_40_flash_fwd_hdim96_bf16_softcapall_sm80_cu_cb12e5b6_38684cuda3std3__45__cpo5beginE - _ZN76_INTERNAL_80cec074_40_flash_fwd_hdim96_bf16_softcapall_sm80_cu_cb12e5b6_38684cuda3std6ranges3__45__cpo9iter_moveE)
_ZN76_INTERNAL_80cec074_40_flash_fwd_hdim96_bf16_softcapall_sm80_cu_cb12e5b6_38684cuda3std6ranges3__45__cpo9iter_moveE:
	.zero		1
	.type		_ZN76_INTERNAL_80cec074_40_flash_fwd_hdim96_bf16_softcapall_sm80_cu_cb12e5b6_38684cuda3std3__45__cpo5beginE,@object
	.size		_ZN76_INTERNAL_80cec074_40_flash_fwd_hdim96_bf16_softcapall_sm80_cu_cb12e5b6_38684cuda3std3__45__cpo5beginE,(_ZN76_INTERNAL_80cec074_40_flash_fwd_hdim96_bf16_softcapall_sm80_cu_cb12e5b6_38684cuda3std3__478_GLOBAL__N__80cec074_40_flash_fwd_hdim96_bf16_softcapall_sm80_cu_cb12e5b6_38686ignoreE - _ZN76_INTERNAL_80cec074_40_flash_fwd_hdim96_bf16_softcapall_sm80_cu_cb12e5b6_38684cuda3std3__45__cpo5beginE)
_ZN76_INTERNAL_80cec074_40_flash_fwd_hdim96_bf16_softcapall_sm80_cu_cb12e5b6_38684cuda3std3__45__cpo5beginE:
	.zero		1
	.type		_ZN76_INTERNAL_80cec074_40_flash_fwd_hdim96_bf16_softcapall_sm80_cu_cb12e5b6_38684cuda3std3__478_GLOBAL__N__80cec074_40_flash_fwd_hdim96_bf16_softcapall_sm80_cu_cb12e5b6_38686ignoreE,@object
	.size		_ZN76_INTERNAL_80cec074_40_flash_fwd_hdim96_bf16_softcapall_sm80_cu_cb12e5b6_38684cuda3std3__478_GLOBAL__N__80cec074_40_flash_fwd_hdim96_bf16_softcapall_sm80_cu_cb12e5b6_38686ignoreE,(_ZN76_INTERNAL_80cec074_40_flash_fwd_hdim96_bf16_softcapall_sm80_cu_cb12e5b6_38684cute7productE - _ZN76_INTERNAL_80cec074_40_flash_fwd_hdim96_bf16_softcapall_sm80_cu_cb12e5b6_38684cuda3std3__478_GLOBAL__N__80cec074_40_flash_fwd_hdim96_bf16_softcapall_sm80_cu_cb12e5b6_38686ignoreE)
_ZN76_INTERNAL_80cec074_40_flash_fwd_hdim96_bf16_softcapall_sm80_cu_cb12e5b6_38684cuda3std3__478_GLOBAL__N__80cec074_40_flash_fwd_hdim96_bf16_softcapall_sm80_cu_cb12e5b6_38686ignoreE:
	.zero		1
	.type		_ZN76_INTERNAL_80cec074_40_flash_fwd_hdim96_bf16_softcapall_sm80_cu_cb12e5b6_38684cute7productE,@object
	.size		_ZN76_INTERNAL_80cec074_40_flash_fwd_hdim96_bf16_softcapall_sm80_cu_cb12e5b6_38684cute7productE,(_ZN76_INTERNAL_80cec074_40_flash_fwd_hdim96_bf16_softcapall_sm80_cu_cb12e5b6_38684cuda3std3__45__cpo3endE - _ZN76_INTERNAL_80cec074_40_flash_fwd_hdim96_bf16_softcapall_sm80_cu_cb12e5b6_38684cute7productE)
_ZN76_INTERNAL_80cec074_40_flash_fwd_hdim96_bf16_softcapall_sm80_cu_cb12e5b6_38684cute7productE:
	.zero		1
	.type		_ZN76_INTERNAL_80cec074_40_flash_fwd_hdim96_bf16_softcapall_sm80_cu_cb12e5b6_38684cuda3std3__45__cpo3endE,@object
	.size		_ZN76_INTERNAL_80cec074_40_flash_fwd_hdim96_bf16_softcapall_sm80_cu_cb12e5b6_38684cuda3std3__45__cpo3endE,(_ZN76_INTERNAL_80cec074_40_flash_fwd_hdim96_bf16_softcapall_sm80_cu_cb12e5b6_38684cuda3std3__419piecewise_constructE - _ZN76_INTERNAL_80cec074_40_flash_fwd_hdim96_bf16_softcapall_sm80_cu_cb12e5b6_38684cuda3std3__45__cpo3endE)
_ZN76_INTERNAL_80cec074_40_flash_fwd_hdim96_bf16_softcapall_sm80_cu_cb12e5b6_38684cuda3std3__45__cpo3endE:
	.zero		1
	.type		_ZN76_INTERNAL_80cec074_40_flash_fwd_hdim96_bf16_softcapall_sm80_cu_cb12e5b6_38684cuda3std3__419piecewise_constructE,@object
	.size		_ZN76_INTERNAL_80cec074_40_flash_fwd_hdim96_bf16_softcapall_sm80_cu_cb12e5b6_38684cuda3std3__419piecewise_constructE,(_ZN76_INTERNAL_80cec074_40_flash_fwd_hdim96_bf16_softcapall_sm80_cu_cb12e5b6_38684cuda3std3__45__cpo4cendE - _ZN76_INTERNAL_80cec074_40_flash_fwd_hdim96_bf16_softcapall_sm80_cu_cb12e5b6_38684cuda3std3__419piecewise_constructE)
_ZN76_INTERNAL_80cec074_40_flash_fwd_hdim96_bf16_softcapall_sm80_cu_cb12e5b6_38684cuda3std3__419piecewise_constructE:
	.zero		1
	.type		_ZN76_INTERNAL_80cec074_40_flash_fwd_hdim96_bf16_softcapall_sm80_cu_cb12e5b6_38684cuda3std3__45__cpo4cendE,@object
	.size		_ZN76_INTERNAL_80cec074_40_flash_fwd_hdim96_bf16_softcapall_sm80_cu_cb12e5b6_38684cuda3std3__45__cpo4cendE,(_ZN76_INTERNAL_80cec074_40_flash_fwd_hdim96_bf16_softcapall_sm80_cu_cb12e5b6_38684cuda3std6ranges3__45__cpo4swapE - _ZN76_INTERNAL_80cec074_40_flash_fwd_hdim96_bf16_softcapall_sm80_cu_cb12e5b6_38684cuda3std3__45__cpo4cendE)
_ZN76_INTERNAL_80cec074_40_flash_fwd_hdim96_bf16_softcapall_sm80_cu_cb12e5b6_38684cuda3std3__45__cpo4cendE:
	.zero		1
	.type		_ZN76_INTERNAL_80cec074_40_flash_fwd_hdim96_bf16_softcapall_sm80_cu_cb12e5b6_38684cuda3std6ranges3__45__cpo4swapE,@object
	.size		_ZN76_INTERNAL_80cec074_40_flash_fwd_hdim96_bf16_softcapall_sm80_cu_cb12e5b6_38684cuda3std6ranges3__45__cpo4swapE,(.L_7 - _ZN76_INTERNAL_80cec074_40_flash_fwd_hdim96_bf16_softcapall_sm80_cu_cb12e5b6_38684cuda3std6ranges3__45__cpo4swapE)
_ZN76_INTERNAL_80cec074_40_flash_fwd_hdim96_bf16_softcapall_sm80_cu_cb12e5b6_38684cuda3std6ranges3__45__cpo4swapE:
	.zero		1
.L_7:


//--------------------- .nv.constant0._ZN7cutlass13device_kernelIN5flash19enable_sm80_to_sm89INS1_16FlashAttnFwdSm80INS1_25CollectiveMainloopFwdSm80ILi4ELi1ELb0EN4cute5tupleIJNS5_1CILi128EEENS7_ILi64EEENS7_ILi96EEEEEELi96ENS_10bfloat16_tEfNS_4arch4Sm80ELb0ELb0ELb1ELb0ELb0ELb0ELb1ELb0EEENS1_21CollectiveEpilogueFwdINS6_IJS8_SA_S9_EEENS6_IJNS7_ILi1EEESI_SI_EEESC_SE_Li128ELb0ELb1ELb0ELb0EEENS1_19SingleTileSchedulerILb0ELb0ELb1ELi128EEEEEEEEEvNT_6ParamsE --------------------------
	.section	.nv.constant0._ZN7cutlass13device_kernelIN5flash19enable_sm80_to_sm89INS1_16FlashAttnFwdSm80INS1_25CollectiveMainloopFwdSm80ILi4ELi1ELb0EN4cute5tupleIJNS5_1CILi128EEENS7_ILi64EEENS7_ILi96EEEEEELi96ENS_10bfloat16_tEfNS_4arch4Sm80ELb0ELb0ELb1ELb0ELb0ELb0ELb1ELb0EEENS1_21CollectiveEpilogueFwdINS6_IJS8_SA_S9_EEENS6_IJNS7_ILi1EEESI_SI_EEESC_SE_Li128ELb0ELb1ELb0ELb0EEENS1_19SingleTileSchedulerILb0ELb0ELb1ELi128EEEEEEEEEvNT_6ParamsE,"a",@progbits
	.sectionflags	@""
	.align	4
.nv.constant0._ZN7cutlass13device_kernelIN5flash19enable_sm80_to_sm89INS1_16FlashAttnFwdSm80INS1_25CollectiveMainloopFwdSm80ILi4ELi1ELb0EN4cute5tupleIJNS5_1CILi128EEENS7_ILi64EEENS7_ILi96EEEEEELi96ENS_10bfloat16_tEfNS_4arch4Sm80ELb0ELb0ELb1ELb0ELb0ELb0ELb1ELb0EEENS1_21CollectiveEpilogueFwdINS6_IJS8_SA_S9_EEENS6_IJNS7_ILi1EEESI_SI_EEESC_SE_Li128ELb0ELb1ELb0ELb0EEENS1_19SingleTileSchedulerILb0ELb0ELb1ELi128EEEEEEEEEvNT_6ParamsE:
	.zero		1576


//--------------------- .nv.constant0._ZN7cutlass13device_kernelIN5flash19enable_sm80_to_sm89INS1_16FlashAttnFwdSm80INS1_25CollectiveMainloopFwdSm80ILi4ELi1ELb0EN4cute5tupleIJNS5_1CILi128EEENS7_ILi64EEENS7_ILi96EEEEEELi96ENS_10bfloat16_tEfNS_4arch4Sm80ELb0ELb0ELb1ELb1ELb0ELb0ELb1ELb0EEENS1_21CollectiveEpilogueFwdINS6_IJS8_SA_S9_EEENS6_IJNS7_ILi1EEESI_SI_EEESC_SE_Li128ELb1ELb1ELb0ELb0EEENS1_19SingleTileSchedulerILb1ELb0ELb1ELi128EEEEEEEEEvNT_6ParamsE --------------------------
	.section	.nv.constant0._ZN7cutlass13device_kernelIN5flash19enable_sm80_to_sm89INS1_16FlashAttnFwdSm80INS1_25CollectiveMainloopFwdSm80ILi4ELi1ELb0EN4cute5tupleIJNS5_1CILi128EEENS7_ILi64EEENS7_ILi96EEEEEELi96ENS_10bfloat16_tEfNS_4arch4Sm80ELb0ELb0ELb1ELb1ELb0ELb0ELb1ELb0EEENS1_21CollectiveEpilogueFwdINS6_IJS8_SA_S9_EEENS6_IJNS7_ILi1EEESI_SI_EEESC_SE_Li128ELb1ELb1ELb0ELb0EEENS1_19SingleTileSchedulerILb1ELb0ELb1ELi128EEEEEEEEEvNT_6ParamsE,"a",@progbits
	.sectionflags	@""
	.align	4
.nv.constant0._ZN7cutlass13device_kernelIN5flash19enable_sm80_to_sm89INS1_16FlashAttnFwdSm80INS1_25CollectiveMainloopFwdSm80ILi4ELi1ELb0EN4cute5tupleIJNS5_1CILi128EEENS7_ILi64EEENS7_ILi96EEEEEELi96ENS_10bfloat16_tEfNS_4arch4Sm80ELb0ELb0ELb1ELb1ELb0ELb0ELb1ELb0EEENS1_21CollectiveEpilogueFwdINS6_IJS8_SA_S9_EEENS6_IJNS7_ILi1EEESI_SI_EEESC_SE_Li128ELb1ELb1ELb0ELb0EEENS1_19SingleTileSchedulerILb1ELb0ELb1ELi128EEEEEEEEEvNT_6ParamsE:
	.zero		1576


//--------------------- .nv.constant0._ZN7cutlass13device_kernelIN5flash19enable_sm80_to_sm89INS1_16FlashAttnFwdSm80INS1_25CollectiveMainloopFwdSm80ILi4ELi1ELb0EN4cute5tupleIJNS5_1CILi128EEENS7_ILi64EEENS7_ILi96EEEEEELi96ENS_10bfloat16_tEfNS_4arch4Sm80ELb0ELb0ELb1ELb1ELb0ELb1ELb1ELb0EEENS1_21CollectiveEpilogueFwdINS6_IJS8_SA_S9_EEENS6_IJNS7_ILi1EEESI_SI_EEESC_SE_Li128ELb1ELb1ELb0ELb0EEENS1_19SingleTileSchedulerILb1ELb0ELb1ELi128EEEEEEEEEvNT_6ParamsE --------------------------
	.section	.nv.constant0._ZN7cutlass13device_kernelIN5flash19enable_sm80_to_sm89INS1_16FlashAttnFwdSm80INS1_25CollectiveMainloopFwdSm80ILi4ELi1ELb0EN4cute5tupleIJNS5_1CILi128EEENS7_ILi64EEENS7_ILi96EEEEEELi96ENS_10bfloat16_tEfNS_4arch4Sm80ELb0ELb0ELb1ELb1ELb0ELb1ELb1ELb0EEENS1_21CollectiveEpilogueFwdINS6_IJS8_SA_S9_EEENS6_IJNS7_ILi1EEESI_SI_EEESC_SE_Li128ELb1ELb1ELb0ELb0EEENS1_19SingleTileSchedulerILb1ELb0ELb1ELi128EEEEEEEEEvNT_6ParamsE,"a",@progbits
	.sectionflags	@""
	.align	4
.nv.constant0._ZN7cutlass13device_kernelIN5flash19enable_sm80_to_sm89INS1_16FlashAttnFwdSm80INS1_25CollectiveMainloopFwdSm80ILi4ELi1ELb0EN4cute5tupleIJNS5_1CILi128EEENS7_ILi64EEENS7_ILi96EEEEEELi96ENS_10bfloat16_tEfNS_4arch4Sm80ELb0ELb0ELb1ELb1ELb0ELb1ELb1ELb0EEENS1_21CollectiveEpilogueFwdINS6_IJS8_SA_S9_EEENS6_IJNS7_ILi1EEESI_SI_EEESC_SE_Li128ELb1ELb1ELb0ELb0EEENS1_19SingleTileSchedulerILb1ELb0ELb1ELi128EEEEEEEEEvNT_6ParamsE:
	.zero		1576


//--------------------- .nv.constant0._ZN7cutlass13device_kernelIN5flash19enable_sm80_to_sm89INS1_16FlashAttnFwdSm80INS1_25CollectiveMainloopFwdSm80ILi4ELi1ELb0EN4cute5tupleIJNS5_1CILi128EEENS7_ILi48EEENS7_ILi96EEEEEELi96ENS_10bfloat16_tEfNS_4arch4Sm80ELb0ELb1ELb1ELb0ELb0ELb0ELb1ELb0EEENS1_21CollectiveEpilogueFwdINS6_IJS8_SA_S9_EEENS6_IJNS7_ILi1EEESI_SI_EEESC_SE_Li128ELb0ELb1ELb0ELb0EEENS1_19SingleTileSchedulerILb0ELb0ELb1ELi128EEEEEEEEEvNT_6ParamsE --------------------------
	.section	.nv.constant0._ZN7cutlass13device_kernelIN5flash19enable_sm80_to_sm89INS1_16FlashAttnFwdSm80INS1_25CollectiveMainloopFwdSm80ILi4ELi1ELb0EN4cute5tupleIJNS5_1CILi128EEENS7_ILi48EEENS7_ILi96EEEEEELi96ENS_10bfloat16_tEfNS_4arch4Sm80ELb0ELb1ELb1ELb0ELb0ELb0ELb1ELb0EEENS1_21CollectiveEpilogueFwdINS6_IJS8_SA_S9_EEENS6_IJNS7_ILi1EEESI_SI_EEESC_SE_Li128ELb0ELb1ELb0ELb0EEENS1_19SingleTileSchedulerILb0ELb0ELb1ELi128EEEEEEEEEvNT_6ParamsE,"a",@progbits
	.sectionflags	@""
	.align	4
.nv.constant0._ZN7cutlass13device_kernelIN5flash19enable_sm80_to_sm89INS1_16FlashAttnFwdSm80INS1_25CollectiveMainloopFwdSm80ILi4ELi1ELb0EN4cute5tupleIJNS5_1CILi128EEENS7_ILi48EEENS7_ILi96EEEEEELi96ENS_10bfloat16_tEfNS_4arch4Sm80ELb0ELb1ELb1ELb0ELb0ELb0ELb1ELb0EEENS1_21CollectiveEpilogueFwdINS6_IJS8_SA_S9_EEENS6_IJNS7_ILi1EEESI_SI_EEESC_SE_Li128ELb0ELb1ELb0ELb0EEENS1_19SingleTileSchedulerILb0ELb0ELb1ELi128EEEEEEEEEvNT_6ParamsE:
	.zero		1576


//--------------------- .nv.constant0._ZN7cutlass13device_kernelIN5flash19enable_sm80_to_sm89INS1_16FlashAttnFwdSm80INS1_25CollectiveMainloopFwdSm80ILi4ELi1ELb0EN4cute5tupleIJNS5_1CILi128EEENS7_ILi48EEENS7_ILi96EEEEEELi96ENS_10bfloat16_tEfNS_4arch4Sm80ELb0ELb1ELb1ELb1ELb0ELb0ELb1ELb0EEENS1_21CollectiveEpilogueFwdINS6_IJS8_SA_S9_EEENS6_IJNS7_ILi1EEESI_SI_EEESC_SE_Li128ELb1ELb1ELb0ELb0EEENS1_19SingleTileSchedulerILb1ELb0ELb1ELi128EEEEEEEEEvNT_6ParamsE --------------------------
	.section	.nv.constant0._ZN7cutlass13device_kernelIN5flash19enable_sm80_to_sm89INS1_16FlashAttnFwdSm80INS1_25CollectiveMainloopFwdSm80ILi4ELi1ELb0EN4cute5tupleIJNS5_1CILi128EEENS7_ILi48EEENS7_ILi96EEEEEELi96ENS_10bfloat16_tEfNS_4arch4Sm80ELb0ELb1ELb1ELb1ELb0ELb0ELb1ELb0EEENS1_21CollectiveEpilogueFwdINS6_IJS8_SA_S9_EEENS6_IJNS7_ILi1EEESI_SI_EEESC_SE_Li128ELb1ELb1ELb0ELb0EEENS1_19SingleTileSchedulerILb1ELb0ELb1ELi128EEEEEEEEEvNT_6ParamsE,"a",@progbits
	.sectionflags	@""
	.align	4
.nv.constant0._ZN7cutlass13device_kernelIN5flash19enable_sm80_to_sm89INS1_16FlashAttnFwdSm80INS1_25CollectiveMainloopFwdSm80ILi4ELi1ELb0EN4cute5tupleIJNS5_1CILi128EEENS7_ILi48EEENS7_ILi96EEEEEELi96ENS_10bfloat16_tEfNS_4arch4Sm80ELb0ELb1ELb1ELb1ELb0ELb0ELb1ELb0EEENS1_21CollectiveEpilogueFwdINS6_IJS8_SA_S9_EEENS6_IJNS7_ILi1EEESI_SI_EEESC_SE_Li128ELb1ELb1ELb0ELb0EEENS1_19SingleTileSchedulerILb1ELb0ELb1ELi128EEEEEEEEEvNT_6ParamsE:
	.zero		1576


//--------------------- .nv.constant0._ZN7cutlass13device_kernelIN5flash19enable_sm80_to_sm89INS1_16FlashAttnFwdSm80INS1_25CollectiveMainloopFwdSm80ILi4ELi1ELb0EN4cute5tupleIJNS5_1CILi128EEENS7_ILi48EEENS7_ILi96EEEEEELi96ENS_10bfloat16_tEfNS_4arch4Sm80ELb0ELb1ELb1ELb1ELb0ELb1ELb1ELb0EEENS1_21CollectiveEpilogueFwdINS6_IJS8_SA_S9_EEENS6_IJNS7_ILi1EEESI_SI_EEESC_SE_Li128ELb1ELb1ELb0ELb0EEENS1_19SingleTileSchedulerILb1ELb0ELb1ELi128EEEEEEEEEvNT_6ParamsE --------------------------
	.section	.nv.constant0._ZN7cutlass13device_kernelIN5flash19enable_sm80_to_sm89INS1_16FlashAttnFwdSm80INS1_25CollectiveMainloopFwdSm80ILi4ELi1ELb0EN4cute5tupleIJNS5_1CILi128EEENS7_ILi48EEENS7_ILi96EEEEEELi96ENS_10bfloat16_tEfNS_4arch4Sm80ELb0ELb1ELb1ELb1ELb0ELb1ELb1ELb0EEENS1_21CollectiveEpilogueFwdINS6_IJS8_SA_S9_EEENS6_IJNS7_ILi1EEESI_SI_EEESC_SE_Li128ELb1ELb1ELb0ELb0EEENS1_19SingleTileSchedulerILb1ELb0ELb1ELi128EEEEEEEEEvNT_6ParamsE,"a",@progbits
	.sectionflags	@""
	.align	4
.nv.constant0._ZN7cutlass13device_kernelIN5flash19enable_sm80_to_sm89INS1_16FlashAttnFwdSm80INS1_25CollectiveMainloopFwdSm80ILi4ELi1ELb0EN4cute5tupleIJNS5_1CILi128EEENS7_ILi48EEENS7_ILi96EEEEEELi96ENS_10bfloat16_tEfNS_4arch4Sm80ELb0ELb1ELb1ELb1ELb0ELb1ELb1ELb0EEENS1_21CollectiveEpilogueFwdINS6_IJS8_SA_S9_EEENS6_IJNS7_ILi1EEESI_SI_EEESC_SE_Li128ELb1ELb1ELb0ELb0EEENS1_19SingleTileSchedulerILb1ELb0ELb1ELi128EEEEEEEEEvNT_6ParamsE:
	.zero		1576


//--------------------- .nv.constant0._ZN7cutlass13device_kernelIN5flash19enable_sm80_to_sm89INS1_16FlashAttnFwdSm80INS1_25CollectiveMainloopFwdSm80ILi4ELi1ELb0EN4cute5tupleIJNS5_1CILi128EEENS7_ILi64EEENS7_ILi96EEEEEELi96ENS_10bfloat16_tEfNS_4arch4Sm80ELb1ELb0ELb1ELb0ELb0ELb0ELb1ELb0EEENS1_21CollectiveEpilogueFwdINS6_IJS8_SA_S9_EEENS6_IJNS7_ILi1EEESI_SI_EEESC_SE_Li128ELb0ELb1ELb0ELb0EEENS1_30DynamicPersistentTileSchedulerILi128ELi128ELb0ELb1ELb0EEEEEEEEEvNT_6ParamsE --------------------------
	.section	.nv.constant0._ZN7cutlass13device_kernelIN5flash19enable_sm80_to_sm89INS1_16FlashAttnFwdSm80INS1_25CollectiveMainloopFwdSm80ILi4ELi1ELb0EN4cute5tupleIJNS5_1CILi128EEENS7_ILi64EEENS7_ILi96EEEEEELi96ENS_10bfloat16_tEfNS_4arch4Sm80ELb1ELb0ELb1ELb0ELb0ELb0ELb1ELb0EEENS1_21CollectiveEpilogueFwdINS6_IJS8_SA_S9_EEENS6_IJNS7_ILi1EEESI_SI_EEESC_SE_Li128ELb0ELb1ELb0ELb0EEENS1_30DynamicPersistentTileSchedulerILi128ELi128ELb0ELb1ELb0EEEEEEEEEvNT_6ParamsE,"a",@progbits
	.sectionflags	@""
	.align	4
.nv.constant0._ZN7cutlass13device_kernelIN5flash19enable_sm80_to_sm89INS1_16FlashAttnFwdSm80INS1_25CollectiveMainloopFwdSm80ILi4ELi1ELb0EN4cute5tupleIJNS5_1CILi128EEENS7_ILi64EEENS7_ILi96EEEEEELi96ENS_10bfloat16_tEfNS_4arch4Sm80ELb1ELb0ELb1ELb0ELb0ELb0ELb1ELb0EEENS1_21CollectiveEpilogueFwdINS6_IJS8_SA_S9_EEENS6_IJNS7_ILi1EEESI_SI_EEESC_SE_Li128ELb0ELb1ELb0ELb0EEENS1_30DynamicPersistentTileSchedulerILi128ELi128ELb0ELb1ELb0EEEEEEEEEvNT_6ParamsE:
	.zero		1592


//--------------------- .nv.constant0._ZN7cutlass13device_kernelIN5flash19enable_sm80_to_sm89INS1_16FlashAttnFwdSm80INS1_25CollectiveMainloopFwdSm80ILi4ELi1ELb0EN4cute5tupleIJNS5_1CILi128EEENS7_ILi64EEENS7_ILi96EEEEEELi96ENS_10bfloat16_tEfNS_4arch4Sm80ELb1ELb0ELb1ELb1ELb0ELb0ELb1ELb0EEENS1_21CollectiveEpilogueFwdINS6_IJS8_SA_S9_EEENS6_IJNS7_ILi1EEESI_SI_EEESC_SE_Li128ELb1ELb1ELb0ELb0EEENS1_19SingleTileSchedulerILb1ELb0ELb1ELi128EEEEEEEEEvNT_6ParamsE --------------------------
	.section	.nv.constant0._ZN7cutlass13device_kernelIN5flash19enable_sm80_to_sm89INS1_16FlashAttnFwdSm80INS1_25CollectiveMainloopFwdSm80ILi4ELi1ELb0EN4cute5tupleIJNS5_1CILi128EEENS7_ILi64EEENS7_ILi96EEEEEELi96ENS_10bfloat16_tEfNS_4arch4Sm80ELb1ELb0ELb1ELb1ELb0ELb0ELb1ELb0EEENS1_21CollectiveEpilogueFwdINS6_IJS8_SA_S9_EEENS6_IJNS7_ILi1EEESI_SI_EEESC_SE_Li128ELb1ELb1ELb0ELb0EEENS1_19SingleTileSchedulerILb1ELb0ELb1ELi128EEEEEEEEEvNT_6ParamsE,"a",@progbits
	.sectionflags	@""
	.align	4
.nv.constant0._ZN7cutlass13device_kernelIN5flash19enable_sm80_to_sm89INS1_16FlashAttnFwdSm80INS1_25CollectiveMainloopFwdSm80ILi4ELi1ELb0EN4cute5tupleIJNS5_1CILi128EEENS7_ILi64EEENS7_ILi96EEEEEELi96ENS_10bfloat16_tEfNS_4arch4Sm80ELb1ELb0ELb1ELb1ELb0ELb0ELb1ELb0EEENS1_21CollectiveEpilogueFwdINS6_IJS8_SA_S9_EEENS6_IJNS7_ILi1EEESI_SI_EEESC_SE_Li128ELb1ELb1ELb0ELb0EEENS1_19SingleTileSchedulerILb1ELb0ELb1ELi128EEEEEEEEEvNT_6ParamsE:
	.zero		1576


//--------------------- .nv.constant0._ZN7cutlass13device_kernelIN5flash19enable_sm80_to_sm89INS1_16FlashAttnFwdSm80INS1_25CollectiveMainloopFwdSm80ILi4ELi1ELb0EN4cute5tupleIJNS5_1CILi128EEENS7_ILi64EEENS7_ILi96EEEEEELi96ENS_10bfloat16_tEfNS_4arch4Sm80ELb1ELb0ELb1ELb1ELb0ELb1ELb1ELb0EEENS1_21CollectiveEpilogueFwdINS6_IJS8_SA_S9_EEENS6_IJNS7_ILi1EEESI_SI_EEESC_SE_Li128ELb1ELb1ELb0ELb0EEENS1_19SingleTileSchedulerILb1ELb0ELb1ELi128EEEEEEEEEvNT_6ParamsE --------------------------
	.section	.nv.constant0._ZN7cutlass13device_kernelIN5flash19enable_sm80_to_sm89INS1_16FlashAttnFwdSm80INS1_25CollectiveMainloopFwdSm80ILi4ELi1ELb0EN4cute5tupleIJNS5_1CILi128EEENS7_ILi64EEENS7_ILi96EEEEEELi96ENS_10bfloat16_tEfNS_4arch4Sm80ELb1ELb0ELb1ELb1ELb0ELb1ELb1ELb0EEENS1_21CollectiveEpilogueFwdINS6_IJS8_SA_S9_EEENS6_IJNS7_ILi1EEESI_SI_EEESC_SE_Li128ELb1ELb1ELb0ELb0EEENS1_19SingleTileSchedulerILb1ELb0ELb1ELi128EEEEEEEEEvNT_6ParamsE,"a",@progbits
	.sectionflags	@""
	.align	4
.nv.constant0._ZN7cutlass13device_kernelIN5flash19enable_sm80_to_sm89INS1_16FlashAttnFwdSm80INS1_25CollectiveMainloopFwdSm80ILi4ELi1ELb0EN4cute5tupleIJNS5_1CILi128EEENS7_ILi64EEENS7_ILi96EEEEEELi96ENS_10bfloat16_tEfNS_4arch4Sm80ELb1ELb0ELb1ELb1ELb0ELb1ELb1ELb0EEENS1_21CollectiveEpilogueFwdINS6_IJS8_SA_S9_EEENS6_IJNS7_ILi1EEESI_SI_EEESC_SE_Li128ELb1ELb1ELb0ELb0EEENS1_19SingleTileSchedulerILb1ELb0ELb1ELi128EEEEEEEEEvNT_6ParamsE:
	.zero		1576


//--------------------- .nv.constant0._ZN7cutlass13device_kernelIN5flash19enable_sm80_to_sm89INS1_16FlashAttnFwdSm80INS1_25CollectiveMainloopFwdSm80ILi4ELi1ELb0EN4cute5tupleIJNS5_1CILi128EEENS7_ILi64EEENS7_ILi96EEEEEELi96ENS_10bfloat16_tEfNS_4arch4Sm80ELb0ELb0ELb0ELb0ELb0ELb0ELb1ELb0EEENS1_21CollectiveEpilogueFwdINS6_IJS8_SA_S9_EEENS6_IJNS7_ILi1EEESI_SI_EEESC_SE_Li128ELb0ELb1ELb0ELb0EEENS1_19SingleTileSchedulerILb0ELb0ELb1ELi128EEEEEEEEEvNT_6ParamsE --------------------------
	.section	.nv.constant0._ZN7cutlass13device_kernelIN5flash19enable_sm80_to_sm89INS1_16FlashAttnFwdSm80INS1_25CollectiveMainloopFwdSm80ILi4ELi1ELb0EN4cute5tupleIJNS5_1CILi128EEENS7_ILi64EEENS7_ILi96EEEEEELi96ENS_10bfloat16_tEfNS_4arch4Sm80ELb0ELb0ELb0ELb0ELb0ELb0ELb1ELb0EEENS1_21CollectiveEpilogueFwdINS6_IJS8_SA_S9_EEENS6_IJNS7_ILi1EEESI_SI_EEESC_SE_Li128ELb0ELb1ELb0ELb0EEENS1_19SingleTileSchedulerILb0ELb0ELb1ELi128EEEEEEEEEvNT_6ParamsE,"a",@progbits
	.sectionflags	@""
	.align	4
.nv.constant0._ZN7cutlass13device_kernelIN5flash19enable_sm80_to_sm89INS1_16FlashAttnFwdSm80INS1_25CollectiveMainloopFwdSm80ILi4ELi1ELb0EN4cute5tupleIJNS5_1CILi128EEENS7_ILi64EEENS7_ILi96EEEEEELi96ENS_10bfloat16_tEfNS_4arch4Sm80ELb0ELb0ELb0ELb0ELb0ELb0ELb1ELb0EEENS1_21CollectiveEpilogueFwdINS6_IJS8_SA_S9_EEENS6_IJNS7_ILi1EEESI_SI_EEESC_SE_Li128ELb0ELb1ELb0ELb0EEENS1_19SingleTileSchedulerILb0ELb0ELb1ELi128EEEEEEEEEvNT_6ParamsE:
	.zero		1576


//--------------------- .nv.constant0._ZN7cutlass13device_kernelIN5flash19enable_sm80_to_sm89INS1_16FlashAttnFwdSm80INS1_25CollectiveMainloopFwdSm80ILi4ELi1ELb0EN4cute5tupleIJNS5_1CILi128EEENS7_ILi64EEENS7_ILi96EEEEEELi96ENS_10bfloat16_tEfNS_4arch4Sm80ELb0ELb0ELb0ELb1ELb0ELb0ELb1ELb0EEENS1_21CollectiveEpilogueFwdINS6_IJS8_SA_S9_EEENS6_IJNS7_ILi1EEESI_SI_EEESC_SE_Li128ELb1ELb1ELb0ELb0EEENS1_19SingleTileSchedulerILb1ELb0ELb1ELi128EEEEEEEEEvNT_6ParamsE --------------------------
	.section	.nv.constant0._ZN7cutlass13device_kernelIN5flash19enable_sm80_to_sm89INS1_16FlashAttnFwdSm80INS1_25CollectiveMainloopFwdSm80ILi4ELi1ELb0EN4cute5tupleIJNS5_1CILi128EEENS7_ILi64EEENS7_ILi96EEEEEELi96ENS_10bfloat16_tEfNS_4arch4Sm80ELb0ELb0ELb0ELb1ELb0ELb0ELb1ELb0EEENS1_21CollectiveEpilogueFwdINS6_IJS8_SA_S9_EEENS6_IJNS7_ILi1EEESI_SI_EEESC_SE_Li128ELb1ELb1ELb0ELb0EEENS1_19SingleTileSchedulerILb1ELb0ELb1ELi128EEEEEEEEEvNT_6ParamsE,"a",@progbits
	.sectionflags	@""
	.align	4
.nv.constant0._ZN7cutlass13device_kernelIN5flash19enable_sm80_to_sm89INS1_16FlashAttnFwdSm80INS1_25CollectiveMainloopFwdSm80ILi4ELi1ELb0EN4cute5tupleIJNS5_1CILi128EEENS7_ILi64EEENS7_ILi96EEEEEELi96ENS_10bfloat16_tEfNS_4arch4Sm80ELb0ELb0ELb0ELb1ELb0ELb0ELb1ELb0EEENS1_21CollectiveEpilogueFwdINS6_IJS8_SA_S9_EEENS6_IJNS7_ILi1EEESI_SI_EEESC_SE_Li128ELb1ELb1ELb0ELb0EEENS1_19SingleTileSchedulerILb1ELb0ELb1ELi128EEEEEEEEEvNT_6ParamsE:
	.zero		1576


//--------------------- .nv.constant0._ZN7cutlass13device_kernelIN5flash19enable_sm80_to_sm89INS1_16FlashAttnFwdSm80INS1_25CollectiveMainloopFwdSm80ILi4ELi1ELb0EN4cute5tupleIJNS5_1CILi128EEENS7_ILi64EEENS7_ILi96EEEEEELi96ENS_10bfloat16_tEfNS_4arch4Sm80ELb0ELb0ELb0ELb1ELb0ELb1ELb1ELb0EEENS1_21CollectiveEpilogueFwdINS6_IJS8_SA_S9_EEENS6_IJNS7_ILi1EEESI_SI_EEESC_SE_Li128ELb1ELb1ELb0ELb0EEENS1_19SingleTileSchedulerILb1ELb0ELb1ELi128EEEEEEEEEvNT_6ParamsE --------------------------
	.section	.nv.constant0._ZN7cutlass13device_kernelIN5flash19enable_sm80_to_sm89INS1_16FlashAttnFwdSm80INS1_25CollectiveMainloopFwdSm80ILi4ELi1ELb0EN4cute5tupleIJNS5_1CILi128EEENS7_ILi64EEENS7_ILi96EEEEEELi96ENS_10bfloat16_tEfNS_4arch4Sm80ELb0ELb0ELb0ELb1ELb0ELb1ELb1ELb0EEENS1_21CollectiveEpilogueFwdINS6_IJS8_SA_S9_EEENS6_IJNS7_ILi1EEESI_SI_EEESC_SE_Li128ELb1ELb1ELb0ELb0EEENS1_19SingleTileSchedulerILb1ELb0ELb1ELi128EEEEEEEEEvNT_6ParamsE,"a",@progbits
	.sectionflags	@""
	.align	4
.nv.constant0._ZN7cutlass13device_kernelIN5flash19enable_sm80_to_sm89INS1_16FlashAttnFwdSm80INS1_25CollectiveMainloopFwdSm80ILi4ELi1ELb0EN4cute5tupleIJNS5_1CILi128EEENS7_ILi64EEENS7_ILi96EEEEEELi96ENS_10bfloat16_tEfNS_4arch4Sm80ELb0ELb0ELb0ELb1ELb0ELb1ELb1ELb0EEENS1_21CollectiveEpilogueFwdINS6_IJS8_SA_S9_EEENS6_IJNS7_ILi1EEESI_SI_EEESC_SE_Li128ELb1ELb1ELb0ELb0EEENS1_19SingleTileSchedulerILb1ELb0ELb1ELi128EEEEEEEEEvNT_6ParamsE:
	.zero		1576


//--------------------- .nv.constant0._ZN7cutlass13device_kernelIN5flash19enable_sm80_to_sm89INS1_16FlashAttnFwdSm80INS1_25CollectiveMainloopFwdSm80ILi4ELi1ELb0EN4cute5tupleIJNS5_1CILi128EEENS7_ILi48EEENS7_ILi96EEEEEELi96ENS_10bfloat16_tEfNS_4arch4Sm80ELb0ELb1ELb0ELb0ELb0ELb0ELb1ELb0EEENS1_21CollectiveEpilogueFwdINS6_IJS8_SA_S9_EEENS6_IJNS7_ILi1EEESI_SI_EEESC_SE_Li128ELb0ELb1ELb0ELb0EEENS1_19SingleTileSchedulerILb0ELb0ELb1ELi128EEEEEEEEEvNT_6ParamsE --------------------------
	.section	.nv.constant0._ZN7cutlass13device_kernelIN5flash19enable_sm80_to_sm89INS1_16FlashAttnFwdSm80INS1_25CollectiveMainloopFwdSm80ILi4ELi1ELb0EN4cute5tupleIJNS5_1CILi128EEENS7_ILi48EEENS7_ILi96EEEEEELi96ENS_10bfloat16_tEfNS_4arch4Sm80ELb0ELb1ELb0ELb0ELb0ELb0ELb1ELb0EEENS1_21CollectiveEpilogueFwdINS6_IJS8_SA_S9_EEENS6_IJNS7_ILi1EEESI_SI_EEESC_SE_Li128ELb0ELb1ELb0ELb0EEENS1_19SingleTileSchedulerILb0ELb0ELb1ELi128EEEEEEEEEvNT_6ParamsE,"a",@progbits
	.sectionflags	@""
	.align	4
.nv.constant0._ZN7cutlass13device_kernelIN5flash19enable_sm80_to_sm89INS1_16FlashAttnFwdSm80INS1_25CollectiveMainloopFwdSm80ILi4ELi1ELb0EN4cute5tupleIJNS5_1CILi128EEENS7_ILi48EEENS7_ILi96EEEEEELi96ENS_10bfloat16_tEfNS_4arch4Sm80ELb0ELb1ELb0ELb0ELb0ELb0ELb1ELb0EEENS1_21CollectiveEpilogueFwdINS6_IJS8_SA_S9_EEENS6_IJNS7_ILi1EEESI_SI_EEESC_SE_Li128ELb0ELb1ELb0ELb0EEENS1_19SingleTileSchedulerILb0ELb0ELb1ELi128EEEEEEEEEvNT_6ParamsE:
	.zero		1576


//--------------------- .nv.constant0._ZN7cutlass13device_kernelIN5flash19enable_sm80_to_sm89INS1_16FlashAttnFwdSm80INS1_25CollectiveMainloopFwdSm80ILi4ELi1ELb0EN4cute5tupleIJNS5_1CILi128EEENS7_ILi48EEENS7_ILi96EEEEEELi96ENS_10bfloat16_tEfNS_4arch4Sm80ELb0ELb1ELb0ELb1ELb0ELb0ELb1ELb0EEENS1_21CollectiveEpilogueFwdINS6_IJS8_SA_S9_EEENS6_IJNS7_ILi1EEESI_SI_EEESC_SE_Li128ELb1ELb1ELb0ELb0EEENS1_19SingleTileSchedulerILb1ELb0ELb1ELi128EEEEEEEEEvNT_6ParamsE --------------------------
	.section	.nv.constant0._ZN7cutlass13device_kernelIN5flash19enable_sm80_to_sm89INS1_16FlashAttnFwdSm80INS1_25CollectiveMainloopFwdSm80ILi4ELi1ELb0EN4cute5tupleIJNS5_1CILi128EEENS7_ILi48EEENS7_ILi96EEEEEELi96ENS_10bfloat16_tEfNS_4arch4Sm80ELb0ELb1ELb0ELb1ELb0ELb0ELb1ELb0EEENS1_21CollectiveEpilogueFwdINS6_IJS8_SA_S9_EEENS6_IJNS7_ILi1EEESI_SI_EEESC_SE_Li128ELb1ELb1ELb0ELb0EEENS1_19SingleTileSchedulerILb1ELb0ELb1ELi128EEEEEEEEEvNT_6ParamsE,"a",@progbits
	.sectionflags	@""
	.align	4
.nv.constant0._ZN7cutlass13device_kernelIN5flash19enable_sm80_to_sm89INS1_16FlashAttnFwdSm80INS1_25CollectiveMainloopFwdSm80ILi4ELi1ELb0EN4cute5tupleIJNS5_1CILi128EEENS7_ILi48EEENS7_ILi96EEEEEELi96ENS_10bfloat16_tEfNS_4arch4Sm80ELb0ELb1ELb0ELb1ELb0ELb0ELb1ELb0EEENS1_21CollectiveEpilogueFwdINS6_IJS8_SA_S9_EEENS6_IJNS7_ILi1EEESI_SI_EEESC_SE_Li128ELb1ELb1ELb0ELb0EEENS1_19SingleTileSchedulerILb1ELb0ELb1ELi128EEEEEEEEEvNT_6ParamsE:
	.zero		1576


//--------------------- .nv.constant0._ZN7cutlass13device_kernelIN5flash19enable_sm80_to_sm89INS1_16FlashAttnFwdSm80INS1_25CollectiveMainloopFwdSm80ILi4ELi1ELb0EN4cute5tupleIJNS5_1CILi128EEENS7_ILi48EEENS7_ILi96EEEEEELi96ENS_10bfloat16_tEfNS_4arch4Sm80ELb0ELb1ELb0ELb1ELb0ELb1ELb1ELb0EEENS1_21CollectiveEpilogueFwdINS6_IJS8_SA_S9_EEENS6_IJNS7_ILi1EEESI_SI_EEESC_SE_Li128ELb1ELb1ELb0ELb0EEENS1_19SingleTileSchedulerILb1ELb0ELb1ELi128EEEEEEEEEvNT_6ParamsE --------------------------
	.section	.nv.constant0._ZN7cutlass13device_kernelIN5flash19enable_sm80_to_sm89INS1_16FlashAttnFwdSm80INS1_25CollectiveMainloopFwdSm80ILi4ELi1ELb0EN4cute5tupleIJNS5_1CILi128EEENS7_ILi48EEENS7_ILi96EEEEEELi96ENS_10bfloat16_tEfNS_4arch4Sm80ELb0ELb1ELb0ELb1ELb0ELb1ELb1ELb0EEENS1_21CollectiveEpilogueFwdINS6_IJS8_SA_S9_EEENS6_IJNS7_ILi1EEESI_SI_EEESC_SE_Li128ELb1ELb1ELb0ELb0EEENS1_19SingleTileSchedulerILb1ELb0ELb1ELi128EEEEEEEEEvNT_6ParamsE,"a",@progbits
	.sectionflags	@""
	.align	4
.nv.constant0._ZN7cutlass13device_kernelIN5flash19enable_sm80_to_sm89INS1_16FlashAttnFwdSm80INS1_25CollectiveMainloopFwdSm80ILi4ELi1ELb0EN4cute5tupleIJNS5_1CILi128EEENS7_ILi48EEENS7_ILi96EEEEEELi96ENS_10bfloat16_tEfNS_4arch4Sm80ELb0ELb1ELb0ELb1ELb0ELb1ELb1ELb0EEENS1_21CollectiveEpilogueFwdINS6_IJS8_SA_S9_EEENS6_IJNS7_ILi1EEESI_SI_EEESC_SE_Li128ELb1ELb1ELb0ELb0EEENS1_19SingleTileSchedulerILb1ELb0ELb1ELi128EEEEEEEEEvNT_6ParamsE:
	.zero		1576


//--------------------- .nv.constant0._ZN7cutlass13device_kernelIN5flash19enable_sm80_to_sm89INS1_16FlashAttnFwdSm80INS1_25CollectiveMainloopFwdSm80ILi4ELi1ELb0EN4cute5tupleIJNS5_1CILi128EEENS7_ILi64EEENS7_ILi96EEEEEELi96ENS_10bfloat16_tEfNS_4arch4Sm80ELb1ELb0ELb0ELb0ELb0ELb0ELb1ELb0EEENS1_21CollectiveEpilogueFwdINS6_IJS8_SA_S9_EEENS6_IJNS7_ILi1EEESI_SI_EEESC_SE_Li128ELb0ELb1ELb0ELb0EEENS1_30DynamicPersistentTileSchedulerILi128ELi128ELb0ELb1ELb0EEEEEEEEEvNT_6ParamsE --------------------------
	.section	.nv.constant0._ZN7cutlass13device_kernelIN5flash19enable_sm80_to_sm89INS1_16FlashAttnFwdSm80INS1_25CollectiveMainloopFwdSm80ILi4ELi1ELb0EN4cute5tupleIJNS5_1CILi128EEENS7_ILi64EEENS7_ILi96EEEEEELi96ENS_10bfloat16_tEfNS_4arch4Sm80ELb1ELb0ELb0ELb0ELb0ELb0ELb1ELb0EEENS1_21CollectiveEpilogueFwdINS6_IJS8_SA_S9_EEENS6_IJNS7_ILi1EEESI_SI_EEESC_SE_Li128ELb0ELb1ELb0ELb0EEENS1_30DynamicPersistentTileSchedulerILi128ELi128ELb0ELb1ELb0EEEEEEEEEvNT_6ParamsE,"a",@progbits
	.sectionflags	@""
	.align	4
.nv.constant0._ZN7cutlass13device_kernelIN5flash19enable_sm80_to_sm89INS1_16FlashAttnFwdSm80INS1_25CollectiveMainloopFwdSm80ILi4ELi1ELb0EN4cute5tupleIJNS5_1CILi128EEENS7_ILi64EEENS7_ILi96EEEEEELi96ENS_10bfloat16_tEfNS_4arch4Sm80ELb1ELb0ELb0ELb0ELb0ELb0ELb1ELb0EEENS1_21CollectiveEpilogueFwdINS6_IJS8_SA_S9_EEENS6_IJNS7_ILi1EEESI_SI_EEESC_SE_Li128ELb0ELb1ELb0ELb0EEENS1_30DynamicPersistentTileSchedulerILi128ELi128ELb0ELb1ELb0EEEEEEEEEvNT_6ParamsE:
	.zero		1592


//--------------------- .nv.constant0._ZN7cutlass13device_kernelIN5flash19enable_sm80_to_sm89INS1_16FlashAttnFwdSm80INS1_25CollectiveMainloopFwdSm80ILi4ELi1ELb0EN4cute5tupleIJNS5_1CILi128EEENS7_ILi64EEENS7_ILi96EEEEEELi96ENS_10bfloat16_tEfNS_4arch4Sm80ELb1ELb0ELb0ELb1ELb0ELb0ELb1ELb0EEENS1_21CollectiveEpilogueFwdINS6_IJS8_SA_S9_EEENS6_IJNS7_ILi1EEESI_SI_EEESC_SE_Li128ELb1ELb1ELb0ELb0EEENS1_19SingleTileSchedulerILb1ELb0ELb1ELi128EEEEEEEEEvNT_6ParamsE --------------------------
	.section	.nv.constant0._ZN7cutlass13device_kernelIN5flash19enable_sm80_to_sm89INS1_16FlashAttnFwdSm80INS1_25CollectiveMainloopFwdSm80ILi4ELi1ELb0EN4cute5tupleIJNS5_1CILi128EEENS7_ILi64EEENS7_ILi96EEEEEELi96ENS_10bfloat16_tEfNS_4arch4Sm80ELb1ELb0ELb0ELb1ELb0ELb0ELb1ELb0EEENS1_21CollectiveEpilogueFwdINS6_IJS8_SA_S9_EEENS6_IJNS7_ILi1EEESI_SI_EEESC_SE_Li128ELb1ELb1ELb0ELb0EEENS1_19SingleTileSchedulerILb1ELb0ELb1ELi128EEEEEEEEEvNT_6ParamsE,"a",@progbits
	.sectionflags	@""
	.align	4
.nv.constant0._ZN7cutlass13device_kernelIN5flash19enable_sm80_to_sm89INS1_16FlashAttnFwdSm80INS1_25CollectiveMainloopFwdSm80ILi4ELi1ELb0EN4cute5tupleIJNS5_1CILi128EEENS7_ILi64EEENS7_ILi96EEEEEELi96ENS_10bfloat16_tEfNS_4arch4Sm80ELb1ELb0ELb0ELb1ELb0ELb0ELb1ELb0EEENS1_21CollectiveEpilogueFwdINS6_IJS8_SA_S9_EEENS6_IJNS7_ILi1EEESI_SI_EEESC_SE_Li128ELb1ELb1ELb0ELb0EEENS1_19SingleTileSchedulerILb1ELb0ELb1ELi128EEEEEEEEEvNT_6ParamsE:
	.zero		1576


//--------------------- .nv.constant0._ZN7cutlass13device_kernelIN5flash19enable_sm80_to_sm89INS1_16FlashAttnFwdSm80INS1_25CollectiveMainloopFwdSm80ILi4ELi1ELb0EN4cute5tupleIJNS5_1CILi128EEENS7_ILi64EEENS7_ILi96EEEEEELi96ENS_10bfloat16_tEfNS_4arch4Sm80ELb1ELb0ELb0ELb1ELb0ELb1ELb1ELb0EEENS1_21CollectiveEpilogueFwdINS6_IJS8_SA_S9_EEENS6_IJNS7_ILi1EEESI_SI_EEESC_SE_Li128ELb1ELb1ELb0ELb0EEENS1_19SingleTileSchedulerILb1ELb0ELb1ELi128EEEEEEEEEvNT_6ParamsE --------------------------
	.section	.nv.constant0._ZN7cutlass13device_kernelIN5flash19enable_sm80_to_sm89INS1_16FlashAttnFwdSm80INS1_25CollectiveMainloopFwdSm80ILi4ELi1ELb0EN4cute5tupleIJNS5_1CILi128EEENS7_ILi64EEENS7_ILi96EEEEEELi96ENS_10bfloat16_tEfNS_4arch4Sm80ELb1ELb0ELb0ELb1ELb0ELb1ELb1ELb0EEENS1_21CollectiveEpilogueFwdINS6_IJS8_SA_S9_EEENS6_IJNS7_ILi1EEESI_SI_EEESC_SE_Li128ELb1ELb1ELb0ELb0EEENS1_19SingleTileSchedulerILb1ELb0ELb1ELi128EEEEEEEEEvNT_6ParamsE,"a",@progbits
	.sectionflags	@""
	.align	4
.nv.constant0._ZN7cutlass13device_kernelIN5flash19enable_sm80_to_sm89INS1_16FlashAttnFwdSm80INS1_25CollectiveMainloopFwdSm80ILi4ELi1ELb0EN4cute5tupleIJNS5_1CILi128EEENS7_ILi64EEENS7_ILi96EEEEEELi96ENS_10bfloat16_tEfNS_4arch4Sm80ELb1ELb0ELb0ELb1ELb0ELb1ELb1ELb0EEENS1_21CollectiveEpilogueFwdINS6_IJS8_SA_S9_EEENS6_IJNS7_ILi1EEESI_SI_EEESC_SE_Li128ELb1ELb1ELb0ELb0EEENS1_19SingleTileSchedulerILb1ELb0ELb1ELi128EEEEEEEEEvNT_6ParamsE:
	.zero		1576


//--------------------- SYMBOLS --------------------------

	.type		.nv.reservedSmem.offset0,@object
	.size		.nv.reservedSmem.offset0,0x4
